def attn_fwd(
    Q,
    K,
    V,
    Out,
    Lse,
    sm_scale,
    stride_qz,
    stride_qh,
    stride_qm,
    stride_qk,
    stride_kz,
    stride_kh,
    stride_kn,
    stride_kk,
    stride_vz,
    stride_vh,
    stride_vn,
    stride_vk,
    stride_oz,
    stride_oh,
    stride_om,
    stride_ok,
    seqlen_q,
    seqlen_k,
    BLOCK_M: tl.constexpr,
    BLOCK_N: tl.constexpr,
    HEAD_DIM: tl.constexpr,
    CAUSAL: tl.constexpr,
):
    start_m = tl.program_id(0)
    off_hz = tl.program_id(1)
    q_off = off_hz * stride_qh
    k_off = off_hz * stride_kh
    v_off = off_hz * stride_vh
    offs_m = start_m * BLOCK_M + tl.arange(0, BLOCK_M)
    offs_d = tl.arange(0, HEAD_DIM)
    offs_n = tl.arange(0, BLOCK_N)
    q_ptrs = Q + q_off + offs_m[:, None] * stride_qm + offs_d[None, :] * stride_qk
    k_ptrs = K + k_off + offs_d[:, None] * stride_kk + offs_n[None, :] * stride_kn
    v_ptrs = V + v_off + offs_n[:, None] * stride_vn + offs_d[None, :] * stride_vk
    m_i = tl.full([BLOCK_M], float("-inf"), dtype=tl.float32)
    l_i = tl.zeros([BLOCK_M], dtype=tl.float32) + 1.0
    acc = tl.zeros([BLOCK_M, HEAD_DIM], dtype=tl.float32)
    q = tl.load(q_ptrs)
    acc, l_i, m_i = _attn_fwd_inner(
        acc,
        l_i,
        m_i,
        q,
        k_ptrs,
        v_ptrs,
        sm_scale,
        stride_kn,
        stride_vn,
        start_m,
        seqlen_k,
        BLOCK_M,
        BLOCK_N,
        HEAD_DIM,
        CAUSAL,
    )
    acc = acc / l_i[:, None]
    lse = m_i + tl.math.log2(l_i) / 1.4426950408889634
    o_ptrs = (
        Out
        + off_hz * stride_oh
        + offs_m[:, None] * stride_om
        + offs_d[None, :] * stride_ok
    )
    tl.store(o_ptrs, acc.to(Out.dtype.element_ty))
    tl.store(Lse + off_hz * seqlen_q + offs_m, lse)

# config = {"BLOCK_M": 64, "BLOCK_N": 64, "HEAD_DIM": 32, "arch": "sm_100", "causal": false, "dtype": "fp8e4m3", "num_stages": 2, "num_warps": 4}
# arch = sm_100


// ===== COMPILED SASS (sm_100a) =====

	.target	sm_100a

	.elftype	@"ET_EXEC"


//--------------------- .note.nv.tkinfo           --------------------------
	.section	.note.nv.tkinfo,"",@"SHT_NOTE"
	.sectionflags	@"SHF_NOTE_NV_TKINFO"
	.tkinfo
        /*0018*/ 	.word	0x00000081
        /*0030*/ 	.string	""
        /*0030*/ 	.string	"ptxas-blackwell"
        /*0030*/ 	.string	"Cuda compilation tools, release 12.9, V12.9.86"
        /*0030*/ 	.string	"Build cuda_12.9.r12.9/compiler.36037853_0"
        /*0030*/ 	.string	"-v  -suppress-debug-info  -lineinfo  -arch sm_100a "



//--------------------- .note.nv.cuver            --------------------------
	.section	.note.nv.cuver,"",@"SHT_NOTE"
	.sectionflags	@"SHF_NOTE_NV_CUVER"
        /*0018*/ 	.short	0x0001
        /*001a*/ 	.short	0x0064
        /*001c*/ 	.short	0x0001
        /*001e*/ 	.short	0x0000
        /*0020*/ 	.short	0x0001
        /*0022*/ 	.short	0x0000


//--------------------- .nv.info                  --------------------------
	.section	.nv.info,"",@"SHT_CUDA_INFO"
	.align	4


	//----- nvinfo : EIATTR_REGCOUNT
	.align		4
        /*0000*/ 	.byte	0x04, 0x2f
        /*0002*/ 	.short	(.L_5 - .L_4)
	.align		4
.L_4:
        /*0004*/ 	.word	index@(attn_fwd)
        /*0008*/ 	.word	0x00000080


	//----- nvinfo : EIATTR_FRAME_SIZE
	.align		4
.L_5:
        /*000c*/ 	.byte	0x04, 0x11
        /*000e*/ 	.short	(.L_7 - .L_6)
	.align		4
.L_6:
        /*0010*/ 	.word	index@($__internal_2_$__cuda_sm10x_tcgen05_guardrail_trap_unallocated_columns_being_dealloced)
        /*0014*/ 	.word	0x00000000


	//----- nvinfo : EIATTR_FRAME_SIZE
	.align		4
.L_7:
        /*0018*/ 	.byte	0x04, 0x11
        /*001a*/ 	.short	(.L_9 - .L_8)
	.align		4
.L_8:
        /*001c*/ 	.word	index@($__internal_1_$__cuda_sm10x_tcgen05_guardrail_trap_phase_invalid_during_alloc)
        /*0020*/ 	.word	0x00000000


	//----- nvinfo : EIATTR_FRAME_SIZE
	.align		4
.L_9:
        /*0024*/ 	.byte	0x04, 0x11
        /*0026*/ 	.short	(.L_11 - .L_10)
	.align		4
.L_10:
        /*0028*/ 	.word	index@($__internal_0_$__cuda_sm10x_tcgen05_guardrail_trap_col_being_dealloced_not_returned_by_alloc)
        /*002c*/ 	.word	0x00000000


	//----- nvinfo : EIATTR_FRAME_SIZE
	.align		4
.L_11:
        /*0030*/ 	.byte	0x04, 0x11
        /*0032*/ 	.short	(.L_13 - .L_12)
	.align		4
.L_12:
        /*0034*/ 	.word	index@(attn_fwd)
        /*0038*/ 	.word	0x00000000


	//----- nvinfo : EIATTR_MIN_STACK_SIZE
	.align		4
.L_13:
        /*003c*/ 	.byte	0x04, 0x12
        /*003e*/ 	.short	(.L_15 - .L_14)
	.align		4
.L_14:
        /*0040*/ 	.word	index@(attn_fwd)
        /*0044*/ 	.word	0x00000000
.L_15:


//--------------------- .nv.info.attn_fwd         --------------------------
	.section	.nv.info.attn_fwd,"",@"SHT_CUDA_INFO"
	.sectionflags	@""
	.align	4


	//----- nvinfo : EIATTR_CUDA_API_VERSION
	.align		4
        /*0000*/ 	.byte	0x04, 0x37
        /*0002*/ 	.short	(.L_17 - .L_16)
.L_16:
        /*0004*/ 	.word	0x00000081


	//----- nvinfo : EIATTR_KPARAM_INFO
	.align		4
.L_17:
        /*0008*/ 	.byte	0x04, 0x17
        /*000a*/ 	.short	(.L_19 - .L_18)
.L_18:
        /*000c*/ 	.word	0x00000000
        /*0010*/ 	.short	0x0019
        /*0012*/ 	.short	0x0080
        /*0014*/ 	.byte	0x00, 0xf4, 0x21, 0x00


	//----- nvinfo : EIATTR_KPARAM_INFO
	.align		4
.L_19:
        /*0018*/ 	.byte	0x04, 0x17
        /*001a*/ 	.short	(.L_21 - .L_20)
.L_20:
        /*001c*/ 	.word	0x00000000
        /*0020*/ 	.short	0x0018
        /*0022*/ 	.short	0x0078
        /*0024*/ 	.byte	0x00, 0xf4, 0x21, 0x00


	//----- nvinfo : EIATTR_KPARAM_INFO
	.align		4
.L_21:
        /*0028*/ 	.byte	0x04, 0x17
        /*002a*/ 	.short	(.L_23 - .L_22)
.L_22:
        /*002c*/ 	.word	0x00000000
        /*0030*/ 	.short	0x0017
        /*0032*/ 	.short	0x0070
        /*0034*/ 	.byte	0x00, 0xf0, 0x11, 0x00


	//----- nvinfo : EIATTR_KPARAM_INFO
	.align		4
.L_23:
        /*0038*/ 	.byte	0x04, 0x17
        /*003a*/ 	.short	(.L_25 - .L_24)
.L_24:
        /*003c*/ 	.word	0x00000000
        /*0040*/ 	.short	0x0016
        /*0042*/ 	.short	0x006c
        /*0044*/ 	.byte	0x00, 0xf0, 0x11, 0x00


	//----- nvinfo : EIATTR_KPARAM_INFO
	.align		4
.L_25:
        /*0048*/ 	.byte	0x04, 0x17
        /*004a*/ 	.short	(.L_27 - .L_26)
.L_26:
        /*004c*/ 	.word	0x00000000
        /*0050*/ 	.short	0x0015
        /*0052*/ 	.short	0x0068
        /*0054*/ 	.byte	0x00, 0xf0, 0x11, 0x00


	//----- nvinfo : EIATTR_KPARAM_INFO
	.align		4
.L_27:
        /*0058*/ 	.byte	0x04, 0x17
        /*005a*/ 	.short	(.L_29 - .L_28)
.L_28:
        /*005c*/ 	.word	0x00000000
        /*0060*/ 	.short	0x0014
        /*0062*/ 	.short	0x0064
        /*0064*/ 	.byte	0x00, 0xf0, 0x11, 0x00


	//----- nvinfo : EIATTR_KPARAM_INFO
	.align		4
.L_29:
        /*0068*/ 	.byte	0x04, 0x17
        /*006a*/ 	.short	(.L_31 - .L_30)
.L_30:
        /*006c*/ 	.word	0x00000000
        /*0070*/ 	.short	0x0013
        /*0072*/ 	.short	0x0060
        /*0074*/ 	.byte	0x00, 0xf0, 0x11, 0x00


	//----- nvinfo : EIATTR_KPARAM_INFO
	.align		4
.L_31:
        /*0078*/ 	.byte	0x04, 0x17
        /*007a*/ 	.short	(.L_33 - .L_32)
.L_32:
        /*007c*/ 	.word	0x00000000
        /*0080*/ 	.short	0x0012
        /*0082*/ 	.short	0x005c
        /*0084*/ 	.byte	0x00, 0xf0, 0x11, 0x00


	//----- nvinfo : EIATTR_KPARAM_INFO
	.align		4
.L_33:
        /*0088*/ 	.byte	0x04, 0x17
        /*008a*/ 	.short	(.L_35 - .L_34)
.L_34:
        /*008c*/ 	.word	0x00000000
        /*0090*/ 	.short	0x0011
        /*0092*/ 	.short	0x0058
        /*0094*/ 	.byte	0x00, 0xf0, 0x11, 0x00


	//----- nvinfo : EIATTR_KPARAM_INFO
	.align		4
.L_35:
        /*0098*/ 	.byte	0x04, 0x17
        /*009a*/ 	.short	(.L_37 - .L_36)
.L_36:
        /*009c*/ 	.word	0x00000000
        /*00a0*/ 	.short	0x0010
        /*00a2*/ 	.short	0x0054
        /*00a4*/ 	.byte	0x00, 0xf0, 0x11, 0x00


	//----- nvinfo : EIATTR_KPARAM_INFO
	.align		4
.L_37:
        /*00a8*/ 	.byte	0x04, 0x17
        /*00aa*/ 	.short	(.L_39 - .L_38)
.L_38:
        /*00ac*/ 	.word	0x00000000
        /*00b0*/ 	.short	0x000f
        /*00b2*/ 	.short	0x0050
        /*00b4*/ 	.byte	0x00, 0xf0, 0x11, 0x00


	//----- nvinfo : EIATTR_KPARAM_INFO
	.align		4
.L_39:
        /*00b8*/ 	.byte	0x04, 0x17
        /*00ba*/ 	.short	(.L_41 - .L_40)
.L_40:
        /*00bc*/ 	.word	0x00000000
        /*00c0*/ 	.short	0x000e
        /*00c2*/ 	.short	0x004c
        /*00c4*/ 	.byte	0x00, 0xf0, 0x11, 0x00


	//----- nvinfo : EIATTR_KPARAM_INFO
	.align		4
.L_41:
        /*00c8*/ 	.byte	0x04, 0x17
        /*00ca*/ 	.short	(.L_43 - .L_42)
.L_42:
        /*00cc*/ 	.word	0x00000000
        /*00d0*/ 	.short	0x000d
        /*00d2*/ 	.short	0x0048
        /*00d4*/ 	.byte	0x00, 0xf0, 0x11, 0x00


	//----- nvinfo : EIATTR_KPARAM_INFO
	.align		4
.L_43:
        /*00d8*/ 	.byte	0x04, 0x17
        /*00da*/ 	.short	(.L_45 - .L_44)
.L_44:
        /*00dc*/ 	.word	0x00000000
        /*00e0*/ 	.short	0x000c
        /*00e2*/ 	.short	0x0044
        /*00e4*/ 	.byte	0x00, 0xf0, 0x11, 0x00


	//----- nvinfo : EIATTR_KPARAM_INFO
	.align		4
.L_45:
        /*00e8*/ 	.byte	0x04, 0x17
        /*00ea*/ 	.short	(.L_47 - .L_46)
.L_46:
        /*00ec*/ 	.word	0x00000000
        /*00f0*/ 	.short	0x000b
        /*00f2*/ 	.short	0x0040
        /*00f4*/ 	.byte	0x00, 0xf0, 0x11, 0x00


	//----- nvinfo : EIATTR_KPARAM_INFO
	.align		4
.L_47:
        /*00f8*/ 	.byte	0x04, 0x17
        /*00fa*/ 	.short	(.L_49 - .L_48)
.L_48:
        /*00fc*/ 	.word	0x00000000
        /*0100*/ 	.short	0x000a
        /*0102*/ 	.short	0x003c
        /*0104*/ 	.byte	0x00, 0xf0, 0x11, 0x00


	//----- nvinfo : EIATTR_KPARAM_INFO
	.align		4
.L_49:
        /*0108*/ 	.byte	0x04, 0x17
        /*010a*/ 	.short	(.L_51 - .L_50)
.L_50:
        /*010c*/ 	.word	0x00000000
        /*0110*/ 	.short	0x0009
        /*0112*/ 	.short	0x0038
        /*0114*/ 	.byte	0x00, 0xf0, 0x11, 0x00


	//----- nvinfo : EIATTR_KPARAM_INFO
	.align		4
.L_51:
        /*0118*/ 	.byte	0x04, 0x17
        /*011a*/ 	.short	(.L_53 - .L_52)
.L_52:
        /*011c*/ 	.word	0x00000000
        /*0120*/ 	.short	0x0008
        /*0122*/ 	.short	0x0034
        /*0124*/ 	.byte	0x00, 0xf0, 0x11, 0x00


	//----- nvinfo : EIATTR_KPARAM_INFO
	.align		4
.L_53:
        /*0128*/ 	.byte	0x04, 0x17
        /*012a*/ 	.short	(.L_55 - .L_54)
.L_54:
        /*012c*/ 	.word	0x00000000
        /*0130*/ 	.short	0x0007
        /*0132*/ 	.short	0x0030
        /*0134*/ 	.byte	0x00, 0xf0, 0x11, 0x00


	//----- nvinfo : EIATTR_KPARAM_INFO
	.align		4
.L_55:
        /*0138*/ 	.byte	0x04, 0x17
        /*013a*/ 	.short	(.L_57 - .L_56)
.L_56:
        /*013c*/ 	.word	0x00000000
        /*0140*/ 	.short	0x0006
        /*0142*/ 	.short	0x002c
        /*0144*/ 	.byte	0x00, 0xf0, 0x11, 0x00


	//----- nvinfo : EIATTR_KPARAM_INFO
	.align		4
.L_57:
        /*0148*/ 	.byte	0x04, 0x17
        /*014a*/ 	.short	(.L_59 - .L_58)
.L_58:
        /*014c*/ 	.word	0x00000000
        /*0150*/ 	.short	0x0005
        /*0152*/ 	.short	0x0028
        /*0154*/ 	.byte	0x00, 0xf0, 0x11, 0x00


	//----- nvinfo : EIATTR_KPARAM_INFO
	.align		4
.L_59:
        /*0158*/ 	.byte	0x04, 0x17
        /*015a*/ 	.short	(.L_61 - .L_60)
.L_60:
        /*015c*/ 	.word	0x00000000
        /*0160*/ 	.short	0x0004
        /*0162*/ 	.short	0x0020
        /*0164*/ 	.byte	0x00, 0xf4, 0x21, 0x00


	//----- nvinfo : EIATTR_KPARAM_INFO
	.align		4
.L_61:
        /*0168*/ 	.byte	0x04, 0x17
        /*016a*/ 	.short	(.L_63 - .L_62)
.L_62:
        /*016c*/ 	.word	0x00000000
        /*0170*/ 	.short	0x0003
        /*0172*/ 	.short	0x0018
        /*0174*/ 	.byte	0x00, 0xf4, 0x21, 0x00


	//----- nvinfo : EIATTR_KPARAM_INFO
	.align		4
.L_63:
        /*0178*/ 	.byte	0x04, 0x17
        /*017a*/ 	.short	(.L_65 - .L_64)
.L_64:
        /*017c*/ 	.word	0x00000000
        /*0180*/ 	.short	0x0002
        /*0182*/ 	.short	0x0010
        /*0184*/ 	.byte	0x00, 0xf4, 0x21, 0x00


	//----- nvinfo : EIATTR_KPARAM_INFO
	.align		4
.L_65:
        /*0188*/ 	.byte	0x04, 0x17
        /*018a*/ 	.short	(.L_67 - .L_66)
.L_66:
        /*018c*/ 	.word	0x00000000
        /*0190*/ 	.short	0x0001
        /*0192*/ 	.short	0x0008
        /*0194*/ 	.byte	0x00, 0xf4, 0x21, 0x00


	//----- nvinfo : EIATTR_KPARAM_INFO
	.align		4
.L_67:
        /*0198*/ 	.byte	0x04, 0x17
        /*019a*/ 	.short	(.L_69 - .L_68)
.L_68:
        /*019c*/ 	.word	0x00000000
        /*01a0*/ 	.short	0x0000
        /*01a2*/ 	.short	0x0000
        /*01a4*/ 	.byte	0x00, 0xf4, 0x21, 0x00


	//----- nvinfo : EIATTR_AT_ENTRY_FRAGMENTS
	.align		4
.L_69:
        /*01a8*/ 	.byte	0x04, 0x4f
        /*01aa*/ 	.short	(.L_71 - .L_70)


	//   ....[0]....
.L_70:
        /*01ac*/ 	.word	0x00000004


	//----- nvinfo : EIATTR_RESERVED_SMEM_USED
	.align		4
.L_71:
        /*01b0*/ 	.byte	0x01, 0x41
	.zero		2


	//----- nvinfo : EIATTR_SPARSE_MMA_MASK
	.align		4
        /*01b4*/ 	.byte	0x03, 0x50
        /*01b6*/ 	.short	0x0000


	//----- nvinfo : EIATTR_TCGEN05_1CTA_USED
	.align		4
        /*01b8*/ 	.byte	0x01, 0x51
	.zero		2


	//----- nvinfo : EIATTR_MAXREG_COUNT
	.align		4
        /*01bc*/ 	.byte	0x03, 0x1b
        /*01be*/ 	.short	0x00ff


	//----- nvinfo : EIATTR_NUM_BARRIERS
	.align		4
        /*01c0*/ 	.byte	0x02, 0x4c
        /*01c2*/ 	.byte	0x01
	.zero		1


	//----- nvinfo : EIATTR_INT_WARP_WIDE_INSTR_OFFSETS
	.align		4
        /*01c4*/ 	.byte	0x04, 0x31
        /*01c6*/ 	.short	(.L_73 - .L_72)


	//   ....[0]....
.L_72:
        /*01c8*/ 	.word	0x00000e50


	//   ....[1]....
        /*01cc*/ 	.word	0x00000e60


	//   ....[2]....
        /*01d0*/ 	.word	0x000011e0


	//   ....[3]....
        /*01d4*/ 	.word	0x00001260


	//   ....[4]....
        /*01d8*/ 	.word	0x00003180


	//   ....[5]....
        /*01dc*/ 	.word	0x00005b80


	//   ....[6]....
        /*01e0*/ 	.word	0x00005bd0


	//----- nvinfo : EIATTR_COOP_GROUP_MASK_REGIDS
	.align		4
.L_73:
        /*01e4*/ 	.byte	0x04, 0x29
        /*01e6*/ 	.short	(.L_75 - .L_74)


	//   ....[0]....
.L_74:
        /*01e8*/ 	.word	0xffffffff


	//   ....[1]....
        /*01ec*/ 	.word	0xffffffff


	//   ....[2]....
        /*01f0*/ 	.word	0xffffffff


	//   ....[3]....
        /*01f4*/ 	.word	0xffffffff


	//   ....[4]....
        /*01f8*/ 	.word	0xffffffff


	//   ....[5]....
        /*01fc*/ 	.word	0xffffffff


	//   ....[6]....
        /*0200*/ 	.word	0xffffffff


	//   ....[7]....
        /*0204*/ 	.word	0xffffffff


	//----- nvinfo : EIATTR_COOP_GROUP_INSTR_OFFSETS
	.align		4
.L_75:
        /*0208*/ 	.byte	0x04, 0x28
        /*020a*/ 	.short	(.L_77 - .L_76)


	//   ....[0]....
.L_76:
        /*020c*/ 	.word	0x00000050


	//   ....[1]....
        /*0210*/ 	.word	0x00000310


	//   ....[2]....
        /*0214*/ 	.word	0x00001bd0


	//   ....[3]....
        /*0218*/ 	.word	0x000028f0


	//   ....[4]....
        /*021c*/ 	.word	0x00003730


	//   ....[5]....
        /*0220*/ 	.word	0x00004000


	//   ....[6]....
        /*0224*/ 	.word	0x00005a10


	//   ....[7]....
        /*0228*/ 	.word	0x00005c80


	//----- nvinfo : EIATTR_VRC_CTA_INIT_COUNT
	.align		4
.L_77:
        /*022c*/ 	.byte	0x02, 0x4a
        /*022e*/ 	.byte	0x80
	.zero		1


	//----- nvinfo : EIATTR_MBARRIER_INSTR_OFFSETS
	.align		4
        /*0230*/ 	.byte	0x04, 0x39
        /*0232*/ 	.short	(.L_79 - .L_78)


	//   ....[0]....
.L_78:
        /*0234*/ 	.word	0x00000ff0
        /*0238*/ 	.word	0x000000ff
        /*023c*/ 	.word	0x00000000
        /*0240*/ 	.short	0x0100
        /*0242*/ 	.byte	0x10
	.zero		1


	//   ....[1]....
        /*0244*/ 	.word	0x00001250
        /*0248*/ 	.word	0x000000ff
        /*024c*/ 	.word	0x00003008
        /*0250*/ 	.short	0x0100
        /*0252*/ 	.byte	0x0e
	.zero		1


	//   ....[2]....
        /*0254*/ 	.word	0x000013a0
        /*0258*/ 	.word	0x000000ff
        /*025c*/ 	.word	0x00002000
        /*0260*/ 	.short	0x0100
        /*0262*/ 	.byte	0x0e
	.zero		1


	//   ....[3]....
        /*0264*/ 	.word	0x000014e0
        /*0268*/ 	.word	0x000000ff
        /*026c*/ 	.word	0x00002000
        /*0270*/ 	.short	0x010a
        /*0272*/ 	.byte	0x0e
	.zero		1


	//   ....[4]....
        /*0274*/ 	.word	0x00001690
        /*0278*/ 	.word	0x000000ff
        /*027c*/ 	.word	0x00002000
        /*0280*/ 	.short	0x0108
        /*0282*/ 	.byte	0x0e
	.zero		1


	//   ....[5]....
        /*0284*/ 	.word	0x000032c0
        /*0288*/ 	.word	0x000000ff
        /*028c*/ 	.word	0x00003010
        /*0290*/ 	.short	0x0100
        /*0292*/ 	.byte	0x0e
	.zero		1


	//   ....[6]....
        /*0294*/ 	.word	0x000033b0
        /*0298*/ 	.word	0x000000ff
        /*029c*/ 	.word	0x00003010
        /*02a0*/ 	.short	0x010a
        /*02a2*/ 	.byte	0x0e
	.zero		1


	//   ....[7]....
        /*02a4*/ 	.word	0x00003410
        /*02a8*/ 	.word	0x000000ff
        /*02ac*/ 	.word	0x00003010
        /*02b0*/ 	.short	0x0108
        /*02b2*/ 	.byte	0x0e
	.zero		1


	//   ....[8]....
        /*02b4*/ 	.word	0x00003b30
        /*02b8*/ 	.word	0x000000ff
        /*02bc*/ 	.word	0x00000000
        /*02c0*/ 	.short	0x010a
        /*02c2*/ 	.byte	0x10
	.zero		1


	//   ....[9]....
        /*02c4*/ 	.word	0x000048d0
        /*02c8*/ 	.word	0x000000ff
        /*02cc*/ 	.word	0x00000000
        /*02d0*/ 	.short	0x010a
        /*02d2*/ 	.byte	0x10
	.zero		1


	//   ....[10]....
        /*02d4*/ 	.word	0x00004a30
        /*02d8*/ 	.word	0x000000ff
        /*02dc*/ 	.word	0x00003000
        /*02e0*/ 	.short	0x0108
        /*02e2*/ 	.byte	0x0e
	.zero		1


	//   ....[11]....
        /*02e4*/ 	.word	0x00004ae0
        /*02e8*/ 	.word	0x000000ff
        /*02ec*/ 	.word	0x00003008
        /*02f0*/ 	.short	0x0108
        /*02f2*/ 	.byte	0x0e
	.zero		1


	//   ....[12]....
        /*02f4*/ 	.word	0x00005ca0
        /*02f8*/ 	.word	0x000000ff
        /*02fc*/ 	.word	0x00002000
        /*0300*/ 	.short	0x010a
        /*0302*/ 	.byte	0x0e
	.zero		1


	//   ....[13]....
        /*0304*/ 	.word	0x00005cd0
        /*0308*/ 	.word	0x000000ff
        /*030c*/ 	.word	0x00003010
        /*0310*/ 	.short	0x010a
        /*0312*/ 	.byte	0x0e
	.zero		1


	//   ....[14]....
        /*0314*/ 	.word	0x00005d00
        /*0318*/ 	.word	0x000000ff
        /*031c*/ 	.word	0x00000000
        /*0320*/ 	.short	0x010a
        /*0322*/ 	.byte	0x10
	.zero		1


	//   ....[15]....
        /*0324*/ 	.word	0x00005d30
        /*0328*/ 	.word	0x000000ff
        /*032c*/ 	.word	0x00000000
        /*0330*/ 	.short	0x010a
        /*0332*/ 	.byte	0x10
	.zero		1


	//----- nvinfo : EIATTR_NUM_MBARRIERS
	.align		4
.L_79:
        /*0334*/ 	.byte	0x03, 0x38
        /*0336*/ 	.short	0xffff


	//----- nvinfo : EIATTR_EXIT_INSTR_OFFSETS
	.align		4
        /*0338*/ 	.byte	0x04, 0x1c
        /*033a*/ 	.short	(.L_81 - .L_80)


	//   ....[0]....
.L_80:
        /*033c*/ 	.word	0x00005c90


	//----- nvinfo : EIATTR_REQNTID
	.align		4
.L_81:
        /*0340*/ 	.byte	0x04, 0x10
        /*0342*/ 	.short	(.L_83 - .L_82)
.L_82:
        /*0344*/ 	.word	0x00000080
        /*0348*/ 	.word	0x00000001
        /*034c*/ 	.word	0x00000001


	//----- nvinfo : EIATTR_CRS_STACK_SIZE
	.align		4
.L_83:
        /*0350*/ 	.byte	0x04, 0x1e
        /*0352*/ 	.short	(.L_85 - .L_84)
.L_84:
        /*0354*/ 	.word	0x00000000


	//----- nvinfo : EIATTR_CBANK_PARAM_SIZE
	.align		4
.L_85:
        /*0358*/ 	.byte	0x03, 0x19
        /*035a*/ 	.short	0x0088


	//----- nvinfo : EIATTR_PARAM_CBANK
	.align		4
        /*035c*/ 	.byte	0x04, 0x0a
        /*035e*/ 	.short	(.L_87 - .L_86)
	.align		4
.L_86:
        /*0360*/ 	.word	index@(.nv.constant0.attn_fwd)
        /*0364*/ 	.short	0x0380
        /*0366*/ 	.short	0x0088


	//----- nvinfo : EIATTR_SW_WAR
	.align		4
.L_87:
        /*0368*/ 	.byte	0x04, 0x36
        /*036a*/ 	.short	(.L_89 - .L_88)
.L_88:
        /*036c*/ 	.word	0x00000008
.L_89:


//--------------------- .nv.compat                --------------------------
	.section	.nv.compat,"",@"SHT_CUDA_COMPAT_INFO"
	.align	4
        /*0000*/ 	.byte	0x02, 0x02, 0x02, 0x00, 0x02, 0x05, 0x05, 0x00, 0x02, 0x03, 0x00, 0x00, 0x02, 0x06, 0x01, 0x00


//--------------------- .nv.callgraph             --------------------------
	.section	.nv.callgraph,"",@"SHT_CUDA_CALLGRAPH"
	.align	4
	.sectionentsize	8
	.align		4
        /*0000*/ 	.word	0x00000000
	.align		4
        /*0004*/ 	.word	0xffffffff
	.align		4
        /*0008*/ 	.word	0x00000000
	.align		4
        /*000c*/ 	.word	0xfffffffe
	.align		4
        /*0010*/ 	.word	0x00000000
	.align		4
        /*0014*/ 	.word	0xfffffffd
	.align		4
        /*0018*/ 	.word	0x00000000
	.align		4
        /*001c*/ 	.word	0xfffffffc


//--------------------- .nv.constant4             --------------------------
	.section	.nv.constant4,"a",@progbits
	.align	8
	.align		8
.nv.constant4:
        /*0000*/ 	.dword	_$_str


//--------------------- .text.attn_fwd            --------------------------
	.section	.text.attn_fwd,"ax",@progbits
	.align	128
        .global         attn_fwd
        .type           attn_fwd,@function
        .size           attn_fwd,(.L_x_27 - attn_fwd)
        .other          attn_fwd,@"STO_CUDA_ENTRY STV_DEFAULT"
attn_fwd:
.text.attn_fwd:
[----:B------:R-:W0:Y:S01]  /*0000*/  LDC R1, c[0x0][0x37c] ;  /* 0x0000df00ff017b82 */ /* 0x000e220000000800 */
[----:B------:R-:W1:Y:S02]  /*0010*/  S2R R0, SR_TID.X ;  /* 0x0000000000007919 */ /* 0x000e640000002100 */
[----:B-1----:R-:W-:-:S13]  /*0020*/  ISETP.GE.U32.AND P0, PT, R0, 0x20, PT ;  /* 0x000000200000780c */ /* 0x002fda0003f06070 */
[----:B------:R-:W-:Y:S05]  /*0030*/  @P0 BRA `(.L_x_0) ;  /* 0x0000000000b80947 */ /* 0x000fea0003800000 */
[----:B------:R-:W1:Y:S01]  /*0040*/  S2UR UR6, SR_CgaCtaId ;  /* 0x00000000000679c3 */ /* 0x000e620000008800 */
[----:B------:R-:W-:Y:S01]  /*0050*/  NOP ;  /* 0x0000000000007918 */ /* 0x000fe20000000000 */
[----:B------:R-:W-:Y:S02]  /*0060*/  UMOV UR4, 0x40 ;  /* 0x0000004000047882 */ /* 0x000fe40000000000 */
[----:B-1----:R-:W-:-:S09]  /*0070*/  ULEA UR4, UR6, UR4, 0x18 ;  /* 0x0000000406047291 */ /* 0x002fd2000f8ec0ff */
[----:B------:R-:W1:Y:S01]  /*0080*/  LDS.U8 R2, [UR4] ;  /* 0x00000004ff027984 */ /* 0x000e620008000000 */
[----:B------:R-:W-:Y:S02]  /*0090*/  UMOV UR4, 0x400 ;  /* 0x0000040000047882 */ /* 0x000fe40000000000 */
[----:B------:R-:W-:Y:S01]  /*00a0*/  ULEA UR4, UR6, UR4, 0x18 ;  /* 0x0000000406047291 */ /* 0x000fe2000f8ec0ff */
[----:B-1----:R-:W-:-:S13]  /*00b0*/  ISETP.NE.AND P1, PT, R2, RZ, PT ;  /* 0x000000ff0200720c */ /* 0x002fda0003f25270 */
[----:B------:R-:W-:Y:S05]  /*00c0*/  @P1 BRA `(.L_x_1) ;  /* 0x00000000007c1947 */ /* 0x000fea0003800000 */
[----:B------:R-:W-:-:S13]  /*00d0*/  ELECT P1, URZ, PT ;  /* 0x0000000000ff782f */ /* 0x000fda0003820000 */
[----:B------:R-:W-:Y:S05]  /*00e0*/  @!P1 BRA `(.L_x_2) ;  /* 0x0000000000849947 */ /* 0x000fea0003800000 */
[----:B------:R-:W-:Y:S01]  /*00f0*/  UMOV UR5, 0x2 ;  /* 0x0000000200057882 */ /* 0x000fe20000000000 */
[----:B------:R-:W-:Y:S02]  /*0100*/  IMAD.MOV.U32 R5, RZ, RZ, 0x1 ;  /* 0x00000001ff057424 */ /* 0x000fe400078e00ff */
[----:B------:R-:W-:Y:S02]  /*0110*/  IMAD.MOV.U32 R3, RZ, RZ, 0x3 ;  /* 0x00000003ff037424 */ /* 0x000fe400078e00ff */
[----:B------:R-:W-:Y:S04]  /*0120*/  DEPBAR.LE SB1, 0x36 ;  /* 0x00009d800000791a */ /* 0x000fe80000000000 */
[----:B------:R-:W1:Y:S02]  /*0130*/  UTCATOMSWS.FIND_AND_SET.ALIGN UP0, UR5, UR5 ;  /* 0x00000005000575e3 */ /* 0x000e640008000800 */
[----:B-1----:R-:W-:-:S04]  /*0140*/  PLOP3.LUT P1, PT, PT, PT, UP0, 0x80, 0x8 ;  /* 0x000000000008781c */ /* 0x002fc80003f2f008 */
[----:B------:R-:W-:-:S04]  /*0150*/  SEL R2, RZ, 0xffffffff, !P1 ;  /* 0xffffffffff027807 */ /* 0x000fc80004800000 */
[----:B------:R-:W-:Y:S01]  /*0160*/  ISETP.NE.AND P1, PT, R2, RZ, PT ;  /* 0x000000ff0200720c */ /* 0x000fe20003f25270 */
[----:B------:R-:W-:-:S12]  /*0170*/  IMAD.U32 R2, RZ, RZ, UR5 ;  /* 0x00000005ff027e24 */ /* 0x000fd8000f8e00ff */
[----:B------:R-:W-:Y:S05]  /*0180*/  @P1 BRA `(.L_x_3) ;  /* 0x0000000000241947 */ /* 0x000fea0003800000 */
.L_x_4:
[----:B------:R-:W-:Y:S05]  /*0190*/  NANOSLEEP 0x64 ;  /* 0x000000640000795d */ /* 0x000fea0003800000 */
[----:B------:R-:W-:-:S05]  /*01a0*/  UMOV UR5, 0x2 ;  /* 0x0000000200057882 */ /* 0x000fca0000000000 */
[----:B------:R-:W-:Y:S04]  /*01b0*/  DEPBAR.LE SB1, 0x36 ;  /* 0x00009d800000791a */ /* 0x000fe80000000000 */
[----:B------:R-:W1:Y:S02]  /*01c0*/  UTCATOMSWS.FIND_AND_SET.ALIGN UP0, UR5, UR5 ;  /* 0x00000005000575e3 */ /* 0x000e640008000800 */
[----:B-1----:R-:W-:-:S04]  /*01d0*/  PLOP3.LUT P1, PT, PT, PT, UP0, 0x80, 0x8 ;  /* 0x000000000008781c */ /* 0x002fc80003f2f008 */
[----:B------:R-:W-:-:S04]  /*01e0*/  SEL R2, RZ, 0xffffffff, !P1 ;  /* 0xffffffffff027807 */ /* 0x000fc80004800000 */
[----:B------:R-:W-:Y:S01]  /*01f0*/  ISETP.NE.AND P1, PT, R2, RZ, PT ;  /* 0x000000ff0200720c */ /* 0x000fe20003f25270 */
[----:B------:R-:W-:-:S12]  /*0200*/  IMAD.U32 R2, RZ, RZ, UR5 ;  /* 0x00000005ff027e24 */ /* 0x000fd8000f8e00ff */
[----:B------:R-:W-:Y:S05]  /*0210*/  @!P1 BRA `(.L_x_4) ;  /* 0xfffffffc00dc9947 */ /* 0x000fea000383ffff */
.L_x_3:
[C---:B------:R-:W-:Y:S01]  /*0220*/  IADD3 R4, PT, PT, R2.reuse, 0x10, RZ ;  /* 0x0000001002047810 */ /* 0x040fe20007ffe0ff */
[----:B------:R-:W-:Y:S01]  /*0230*/  UMOV UR5, 0x50 ;  /* 0x0000005000057882 */ /* 0x000fe20000000000 */
[----:B------:R-:W-:Y:S01]  /*0240*/  SHF.L.U32 R3, R3, R2, RZ ;  /* 0x0000000203037219 */ /* 0x000fe200000006ff */
[----:B------:R-:W-:Y:S01]  /*0250*/  ULEA UR5, UR6, UR5, 0x18 ;  /* 0x0000000506057291 */ /* 0x000fe2000f8ec0ff */
[----:B------:R-:W-:Y:S01]  /*0260*/  SHF.L.U32 R4, R5, R4, RZ ;  /* 0x0000000405047219 */ /* 0x000fe200000006ff */
[----:B------:R-:W-:-:S03]  /*0270*/  IMAD.SHL.U32 R2, R2, 0x20, RZ ;  /* 0x0000002002027824 */ /* 0x000fc600078e00ff */
[----:B------:R-:W-:-:S05]  /*0280*/  LOP3.LUT R3, R4, R3, RZ, 0xfc, !PT ;  /* 0x0000000304037212 */ /* 0x000fca00078efcff */
[----:B------:R1:W-:Y:S04]  /*0290*/  ATOMS.OR RZ, [UR5], R3 ;  /* 0x00000003ffff798c */ /* 0x0003e8000b000005 */
[----:B------:R1:W-:Y:S01]  /*02a0*/  STS [UR4], R2 ;  /* 0x00000002ff007988 */ /* 0x0003e20008000804 */
[----:B------:R-:W-:Y:S05]  /*02b0*/  BRA `(.L_x_2) ;  /* 0x0000000000107947 */ /* 0x000fea0003800000 */
.L_x_1:
[----:B------:R-:W-:-:S05]  /*02c0*/  IMAD.MOV.U32 R2, RZ, RZ, -0x1 ;  /* 0xffffffffff027424 */ /* 0x000fca00078e00ff */
[----:B------:R1:W-:Y:S02]  /*02d0*/  STS [UR4], R2 ;  /* 0x00000002ff007988 */ /* 0x0003e40008000804 */
[----:B-1----:R-:W-:-:S07]  /*02e0*/  MOV R2, 0x300 ;  /* 0x0000030000027802 */ /* 0x002fce0000000f00 */
[----:B0-----:R-:W-:Y:S05]  /*02f0*/  CALL.REL.NOINC `($__internal_1_$__cuda_sm10x_tcgen05_guardrail_trap_phase_invalid_during_alloc) ;  /* 0x0000005800a47944 */ /* 0x001fea0003c00000 */
.L_x_2:
[----:B------:R-:W-:Y:S05]  /*0300*/  WARPSYNC.ALL ;  /* 0x0000000000007948 */ /* 0x000fea0003800000 */
[----:B------:R-:W-:Y:S01]  /*0310*/  NOP ;  /* 0x0000000000007918 */ /* 0x000fe20000000000 */
.L_x_0:
[----:B-1----:R-:W1:Y:S01]  /*0320*/  S2R R2, SR_CTAID.X ;  /* 0x0000000000027919 */ /* 0x002e620000002500 */
[----:B------:R-:W2:Y:S01]  /*0330*/  S2UR UR6, SR_CgaCtaId ;  /* 0x00000000000679c3 */ /* 0x000ea20000008800 */
[----:B------:R-:W3:Y:S01]  /*0340*/  LDCU.64 UR4, c[0x0][0x3b0] ;  /* 0x00007600ff0477ac */ /* 0x000ee20008000a00 */
[C---:B------:R-:W-:Y:S02]  /*0350*/  LOP3.LUT R39, R0.reuse, 0x3f, RZ, 0xc0, !PT ;  /* 0x0000003f00277812 */ /* 0x040fe400078ec0ff */
[----:B------:R-:W-:Y:S01]  /*0360*/  SHF.R.U32.HI R40, RZ, 0x6, R0 ;  /* 0x00000006ff287819 */ /* 0x000fe20000011600 */
[----:B------:R-:W-:Y:S01]  /*0370*/  UMOV UR14, 0x400 ;  /* 0x00000400000e7882 */ /* 0x000fe20000000000 */
[----:B------:R-:W-:Y:S01]  /*0380*/  LEA.HI R52, R0, 0xe, RZ, 0x1a ;  /* 0x0000000e00347811 */ /* 0x000fe200078fd0ff */
[----:B------:R-:W4:Y:S01]  /*0390*/  LDCU.64 UR26, c[0x0][0x358] ;  /* 0x00006b00ff1a77ac */ /* 0x000f220008000a00 */
[----:B------:R-:W3:Y:S01]  /*03a0*/  S2UR UR13, SR_CTAID.Y ;  /* 0x00000000000d79c3 */ /* 0x000ee20000002600 */
[----:B------:R-:W-:-:S02]  /*03b0*/  SGXT.U32 R40, R40, 0x1 ;  /* 0x000000012828781a */ /* 0x000fc40000000000 */
[----:B------:R-:W-:Y:S01]  /*03c0*/  LEA.HI R106, R0, 0x1e, RZ, 0x1a ;  /* 0x0000001e006a7811 */ /* 0x000fe200078fd0ff */
[----:B------:R-:W0:Y:S04]  /*03d0*/  LDCU UR17, c[0x0][0x3f0] ;  /* 0x00007e00ff1177ac */ /* 0x000e280008000800 */
[----:B------:R-:W0:Y:S08]  /*03e0*/  LDC.64 R22, c[0x0][0x380] ;  /* 0x0000e000ff167b82 */ /* 0x000e300000000a00 */
[----:B------:R-:W4:Y:S01]  /*03f0*/  LDC R26, c[0x0][0x3b8] ;  /* 0x0000ee00ff1a7b82 */ /* 0x000f220000000800 */
[----:B--2---:R-:W-:-:S07]  /*0400*/  ULEA UR14, UR6, UR14, 0x18 ;  /* 0x0000000e060e7291 */ /* 0x004fce000f8ec0ff */
[----:B------:R-:W-:Y:S01]  /*0410*/  BAR.SYNC.DEFER_BLOCKING 0x0 ;  /* 0x0000000000007b1d */ /* 0x000fe20000010000 */
[----:B-1----:R-:W-:Y:S01]  /*0420*/  IMAD R2, R2, 0x40, R39 ;  /* 0x0000004002027824 */ /* 0x002fe200078e0227 */
[----:B---3--:R-:W-:-:S06]  /*0430*/  UIMAD UR4, UR13, UR4, URZ ;  /* 0x000000040d0472a4 */ /* 0x008fcc000f8e02ff */
[----:B------:R-:W1:Y:S01]  /*0440*/  LDC.64 R80, c[0x0][0x3c0] ;  /* 0x0000f000ff507b82 */ /* 0x000e620000000a00 */
[----:B------:R-:W-:Y:S01]  /*0450*/  IMAD R3, R2, UR5, RZ ;  /* 0x0000000502037c24 */ /* 0x000fe2000f8e02ff */
[----:B------:R-:W-:-:S04]  /*0460*/  USHF.R.S32.HI UR5, URZ, 0x1f, UR4 ;  /* 0x0000001fff057899 */ /* 0x000fc80008011404 */
[----:B0-----:R-:W-:Y:S02]  /*0470*/  IADD3 R22, P1, P2, R3, UR4, R22 ;  /* 0x0000000403167c10 */ /* 0x001fe4000fa3e016 */
[----:B------:R-:W0:Y:S01]  /*0480*/  LDC.64 R36, c[0x0][0x388] ;  /* 0x0000e200ff247b82 */ /* 0x000e220000000a00 */
[----:B------:R-:W-:Y:S01]  /*0490*/  SHF.R.S32.HI R4, RZ, 0x1f, R3 ;  /* 0x0000001fff047819 */ /* 0x000fe20000011403 */
[----:B------:R-:W2:Y:S03]  /*04a0*/  LDCU UR4, c[0x0][0x3c8] ;  /* 0x00007900ff0477ac */ /* 0x000ea60008000800 */
[----:B------:R-:W-:Y:S01]  /*04b0*/  IADD3.X R24, PT, PT, R4, UR5, R23, P1, P2 ;  /* 0x0000000504187c10 */ /* 0x000fe20008fe4417 */
[-C--:B----4-:R-:W-:Y:S01]  /*04c0*/  IMAD R3, R40, R26.reuse, RZ ;  /* 0x0000001a28037224 */ /* 0x090fe200078e02ff */
[----:B------:R-:W3:Y:S01]  /*04d0*/  LDS R31, [UR14] ;  /* 0x0000000eff1f7984 */ /* 0x000ee20008000800 */
[----:B------:R-:W-:-:S02]  /*04e0*/  IMAD R10, R52, R26, RZ ;  /* 0x0000001a340a7224 */ /* 0x000fc400078e02ff */
[----:B------:R-:W-:Y:S01]  /*04f0*/  IMAD R7, R26, 0x2, R3 ;  /* 0x000000021a077824 */ /* 0x000fe200078e0203 */
[----:B------:R-:W-:Y:S01]  /*0500*/  BAR.SYNC.DEFER_BLOCKING 0x0 ;  /* 0x0000000000007b1d */ /* 0x000fe20000010000 */
[----:B------:R-:W-:Y:S01]  /*0510*/  IADD3 R8, P1, PT, R3, R22, RZ ;  /* 0x0000001603087210 */ /* 0x000fe20007f3e0ff */
[----:B------:R-:W-:Y:S02]  /*0520*/  IMAD R12, R106, R26, RZ ;  /* 0x0000001a6a0c7224 */ /* 0x000fe400078e02ff */
[----:B------:R-:W-:Y:S02]  /*0530*/  IADD3 R4, P2, PT, R7, R22, RZ ;  /* 0x0000001607047210 */ /* 0x000fe40007f5e0ff */
[----:B------:R-:W-:Y:S02]  /*0540*/  LEA.HI.X.SX32 R9, R3, R24, 0x1, P1 ;  /* 0x0000001803097211 */ /* 0x000fe400008f0eff */
[----:B------:R-:W-:Y:S02]  /*0550*/  IADD3 R6, P1, PT, R10, R22, RZ ;  /* 0x000000160a067210 */ /* 0x000fe40007f3e0ff */
[----:B------:R-:W-:-:S02]  /*0560*/  LEA R11, R26, R7, 0x1 ;  /* 0x000000071a0b7211 */ /* 0x000fc400078e08ff */
[-C--:B------:R-:W-:Y:S02]  /*0570*/  LEA.HI.X.SX32 R5, R7, R24.reuse, 0x1, P2 ;  /* 0x0000001807057211 */ /* 0x080fe400010f0eff */
[----:B------:R-:W-:Y:S01]  /*0580*/  LEA.HI.X.SX32 R7, R10, R24, 0x1, P1 ;  /* 0x000000180a077211 */ /* 0x000fe200008f0eff */
[----:B------:R-:W-:Y:S01]  /*0590*/  IMAD R13, R26, 0x2, R11 ;  /* 0x000000021a0d7824 */ /* 0x000fe200078e020b */
[CC--:B------:R-:W-:Y:S02]  /*05a0*/  IADD3 R18, P2, PT, R12.reuse, R22.reuse, RZ ;  /* 0x000000160c127210 */ /* 0x0c0fe40007f5e0ff */
[C---:B------:R-:W-:Y:S02]  /*05b0*/  IADD3 R10, P1, PT, R11.reuse, R22, RZ ;  /* 0x000000160b0a7210 */ /* 0x040fe40007f3e0ff */
[-C--:B------:R-:W-:Y:S02]  /*05c0*/  LEA.HI.X.SX32 R19, R12, R24.reuse, 0x1, P2 ;  /* 0x000000180c137211 */ /* 0x080fe400010f0eff */
[----:B------:R-:W-:Y:S01]  /*05d0*/  LEA.HI.X.SX32 R11, R11, R24, 0x1, P1 ;  /* 0x000000180b0b7211 */ /* 0x000fe200008f0eff */
[----:B------:R4:W5:Y:S01]  /*05e0*/  LDG.E.U8 R3, desc[UR26][R8.64] ;  /* 0x0000001a08037981 */ /* 0x000962000c1e1100 */
[----:B------:R-:W-:-:S03]  /*05f0*/  IADD3 R12, P1, PT, R13, R22, RZ ;  /* 0x000000160d0c7210 */ /* 0x000fc60007f3e0ff */
[----:B------:R0:W5:Y:S04]  /*0600*/  LDG.E.U8 R4, desc[UR26][R4.64] ;  /* 0x0000001a04047981 */ /* 0x000168000c1e1100 */
[----:B------:R1:W5:Y:S01]  /*0610*/  LDG.E.U8 R6, desc[UR26][R6.64] ;  /* 0x0000001a06067981 */ /* 0x000362000c1e1100 */
[C---:B----4-:R-:W-:Y:S01]  /*0620*/  IMAD R9, R26.reuse, 0x2, R13 ;  /* 0x000000021a097824 */ /* 0x050fe200078e020d */
[----:B------:R-:W-:Y:S02]  /*0630*/  LEA.HI.X.SX32 R13, R13, R24, 0x1, P1 ;  /* 0x000000180d0d7211 */ /* 0x000fe400008f0eff */
[----:B------:R4:W5:Y:S01]  /*0640*/  LDG.E.U8 R8, desc[UR26][R18.64] ;  /* 0x0000001a12087981 */ /* 0x000962000c1e1100 */
[----:B0-----:R-:W-:Y:S01]  /*0650*/  IMAD R5, R26, 0x2, R9 ;  /* 0x000000021a057824 */ /* 0x001fe200078e0209 */
[----:B------:R-:W-:-:S02]  /*0660*/  IADD3 R14, P1, PT, R9, R22, RZ ;  /* 0x00000016090e7210 */ /* 0x000fc40007f3e0ff */
[----:B------:R0:W5:Y:S01]  /*0670*/  LDG.E.U8 R23, desc[UR26][R10.64] ;  /* 0x0000001a0a177981 */ /* 0x000162000c1e1100 */
[----:B-1----:R-:W-:Y:S01]  /*0680*/  IMAD R7, R26, 0x2, R5 ;  /* 0x000000021a077824 */ /* 0x002fe200078e0205 */
[----:B------:R-:W-:Y:S02]  /*0690*/  LEA.HI.X.SX32 R15, R9, R24, 0x1, P1 ;  /* 0x00000018090f7211 */ /* 0x000fe400008f0eff */
[----:B------:R1:W5:Y:S01]  /*06a0*/  LDG.E.U8 R28, desc[UR26][R12.64] ;  /* 0x0000001a0c1c7981 */ /* 0x000362000c1e1100 */
[----:B------:R-:W-:-:S03]  /*06b0*/  IADD3 R16, P1, PT, R5, R22, RZ ;  /* 0x0000001605107210 */ /* 0x000fc60007f3e0ff */
[----:B------:R0:W5:Y:S01]  /*06c0*/  LDG.E.U8 R25, desc[UR26][R14.64] ;  /* 0x0000001a0e197981 */ /* 0x000162000c1e1100 */
[----:B------:R-:W-:Y:S02]  /*06d0*/  LEA.HI.X.SX32 R17, R5, R24, 0x1, P1 ;  /* 0x0000001805117211 */ /* 0x000fe400008f0eff */
[C---:B------:R-:W-:Y:S02]  /*06e0*/  LEA R5, R26.reuse, R7, 0x2 ;  /* 0x000000071a057211 */ /* 0x040fe400078e10ff */
[C---:B----4-:R-:W-:Y:S01]  /*06f0*/  IADD3 R18, P1, PT, R7.reuse, R22, RZ ;  /* 0x0000001607127210 */ /* 0x050fe20007f3e0ff */
[----:B------:R-:W5:Y:S02]  /*0700*/  LDG.E.U8 R30, desc[UR26][R16.64] ;  /* 0x0000001a101e7981 */ /* 0x000f64000c1e1100 */
[----:B------:R-:W-:Y:S01]  /*0710*/  IMAD R9, R26, 0x2, R5 ;  /* 0x000000021a097824 */ /* 0x000fe200078e0205 */
[----:B------:R-:W-:Y:S02]  /*0720*/  LEA.HI.X.SX32 R19, R7, R24, 0x1, P1 ;  /* 0x0000001807137211 */ /* 0x000fe400008f0eff */
[----:B------:R-:W-:-:S02]  /*0730*/  IADD3 R20, P2, PT, R5, R22, RZ ;  /* 0x0000001605147210 */ /* 0x000fc40007f5e0ff */
[----:B0-----:R-:W-:Y:S01]  /*0740*/  IADD3 R10, P1, PT, R9, R22, RZ ;  /* 0x00000016090a7210 */ /* 0x001fe20007f3e0ff */
[----:B------:R-:W5:Y:S01]  /*0750*/  LDG.E.U8 R27, desc[UR26][R18.64] ;  /* 0x0000001a121b7981 */ /* 0x000f62000c1e1100 */
[-C--:B------:R-:W-:Y:S01]  /*0760*/  LEA.HI.X.SX32 R21, R5, R24.reuse, 0x1, P2 ;  /* 0x0000001805157211 */ /* 0x080fe200010f0eff */
[----:B------:R-:W-:Y:S01]  /*0770*/  IMAD R5, R26, 0x2, R9 ;  /* 0x000000021a057824 */ /* 0x000fe200078e0209 */
[----:B------:R-:W-:-:S03]  /*0780*/  LEA.HI.X.SX32 R11, R9, R24, 0x1, P1 ;  /* 0x00000018090b7211 */ /* 0x000fc600008f0eff */
[C---:B------:R-:W-:Y:S01]  /*0790*/  IMAD R7, R26.reuse, 0x2, R5 ;  /* 0x000000021a077824 */ /* 0x040fe200078e0205 */
[C---:B-1----:R-:W-:Y:S01]  /*07a0*/  IADD3 R12, P1, PT, R5.reuse, R22, RZ ;  /* 0x00000016050c7210 */ /* 0x042fe20007f3e0ff */
[----:B------:R0:W5:Y:S03]  /*07b0*/  LDG.E.U8 R32, desc[UR26][R10.64] ;  /* 0x0000001a0a207981 */ /* 0x000166000c1e1100 */
[----:B------:R-:W-:Y:S01]  /*07c0*/  LEA.HI.X.SX32 R13, R5, R24, 0x1, P1 ;  /* 0x00000018050d7211 */ /* 0x000fe200008f0eff */
[----:B------:R-:W-:Y:S01]  /*07d0*/  IMAD R5, R26, 0x2, R7 ;  /* 0x000000021a057824 */ /* 0x000fe200078e0207 */
[----:B------:R-:W-:Y:S01]  /*07e0*/  IADD3 R14, P1, PT, R7, R22, RZ ;  /* 0x00000016070e7210 */ /* 0x000fe20007f3e0ff */
[----:B------:R-:W5:Y:S01]  /*07f0*/  LDG.E.U8 R29, desc[UR26][R20.64] ;  /* 0x0000001a141d7981 */ /* 0x000f62000c1e1100 */
[----:B0-----:R-:W-:-:S03]  /*0800*/  SHF.R.U32.HI R10, RZ, 0x5, R0 ;  /* 0x00000005ff0a7819 */ /* 0x001fc60000011600 */
[----:B------:R0:W5:Y:S01]  /*0810*/  LDG.E.U8 R13, desc[UR26][R12.64] ;  /* 0x0000001a0c0d7981 */ /* 0x000162000c1e1100 */
[----:B------:R-:W-:Y:S02]  /*0820*/  SGXT.U32 R10, R10, 0x2 ;  /* 0x000000020a0a781a */ /* 0x000fe40000000000 */
[----:B------:R-:W-:Y:S02]  /*0830*/  LEA.HI.X.SX32 R15, R7, R24, 0x1, P1 ;  /* 0x00000018070f7211 */ /* 0x000fe400008f0eff */
[----:B------:R-:W-:Y:S01]  /*0840*/  LEA R9, R26, R5, 0x1 ;  /* 0x000000051a097211 */ /* 0x000fe200078e08ff */
[----:B------:R-:W-:Y:S01]  /*0850*/  IMAD R10, R10, R81, RZ ;  /* 0x000000510a0a7224 */ /* 0x000fe200078e02ff */
[----:B------:R-:W-:Y:S01]  /*0860*/  IADD3 R16, P1, PT, R5, R22, RZ ;  /* 0x0000001605107210 */ /* 0x000fe20007f3e0ff */
[----:B------:R1:W5:Y:S02]  /*0870*/  LDG.E.U8 R34, desc[UR26][R14.64] ;  /* 0x0000001a0e227981 */ /* 0x000364000c1e1100 */
[----:B0-----:R-:W-:Y:S01]  /*0880*/  IMAD R12, R81, 0x4, R10 ;  /* 0x00000004510c7824 */ /* 0x001fe200078e020a */
[----:B------:R-:W-:Y:S01]  /*0890*/  LEA.HI.X.SX32 R17, R5, R24, 0x1, P1 ;  /* 0x0000001805117211 */ /* 0x000fe200008f0eff */
[----:B------:R-:W-:Y:S01]  /*08a0*/  IMAD R7, R26, 0x2, R9 ;  /* 0x000000021a077824 */ /* 0x000fe200078e0209 */
[----:B------:R-:W-:Y:S01]  /*08b0*/  IADD3 R18, P2, PT, R9, R22, RZ ;  /* 0x0000001609127210 */ /* 0x000fe20007f5e0ff */
[----:B-1----:R-:W-:-:S03]  /*08c0*/  IMAD R14, R81, 0x4, R12 ;  /* 0x00000004510e7824 */ /* 0x002fc600078e020c */
[----:B------:R-:W-:Y:S01]  /*08d0*/  IADD3 R20, P1, PT, R7, R22, RZ ;  /* 0x0000001607147210 */ /* 0x000fe20007f3e0ff */
[----:B------:R0:W5:Y:S01]  /*08e0*/  LDG.E.U8 R17, desc[UR26][R16.64] ;  /* 0x0000001a10117981 */ /* 0x000162000c1e1100 */
[-C--:B------:R-:W-:Y:S02]  /*08f0*/  LEA.HI.X.SX32 R19, R9, R24.reuse, 0x1, P2 ;  /* 0x0000001809137211 */ /* 0x080fe400010f0eff */
[----:B------:R-:W-:Y:S02]  /*0900*/  LOP3.LUT R5, R0, 0x1f, RZ, 0xc0, !PT ;  /* 0x0000001f00057812 */ /* 0x000fe400078ec0ff */
[----:B------:R-:W-:Y:S01]  /*0910*/  LEA.HI.X.SX32 R21, R7, R24, 0x1, P1 ;  /* 0x0000001807157211 */ /* 0x000fe200008f0eff */
[----:B------:R1:W5:Y:S01]  /*0920*/  LDG.E.U8 R42, desc[UR26][R18.64] ;  /* 0x0000001a122a7981 */ /* 0x000362000c1e1100 */
[----:B0-----:R-:W-:-:S04]  /*0930*/  IMAD R16, R81, 0x4, R14 ;  /* 0x0000000451107824 */ /* 0x001fc800078e020e */
[----:B------:R0:W5:Y:S01]  /*0940*/  LDG.E.U8 R21, desc[UR26][R20.64] ;  /* 0x0000001a14157981 */ /* 0x000162000c1e1100 */
[----:B--2---:R-:W-:Y:S02]  /*0950*/  IMAD R7, R5, UR4, RZ ;  /* 0x0000000405077c24 */ /* 0x004fe4000f8e02ff */
[----:B------:R-:W-:Y:S01]  /*0960*/  IMAD R5, R80, UR13, RZ ;  /* 0x0000000d50057c24 */ /* 0x000fe2000f8e02ff */
[----:B-1----:R-:W-:-:S04]  /*0970*/  LEA R18, R81, R16, 0x2 ;  /* 0x0000001051127211 */ /* 0x002fc800078e10ff */
[----:B------:R-:W-:Y:S01]  /*0980*/  IADD3 R71, P1, P2, R7, R36, R5 ;  /* 0x0000002407477210 */ /* 0x000fe20007a3e005 */
[C---:B0-----:R-:W-:Y:S01]  /*0990*/  IMAD R20, R81.reuse, 0x4, R18 ;  /* 0x0000000451147824 */ /* 0x041fe200078e0212 */
[----:B------:R-:W-:Y:S02]  /*09a0*/  SHF.R.S32.HI R7, RZ, 0x1f, R7 ;  /* 0x0000001fff077819 */ /* 0x000fe40000011407 */
[----:B------:R-:W-:Y:S01]  /*09b0*/  SHF.R.S32.HI R24, RZ, 0x1f, R5 ;  /* 0x0000001fff187819 */ /* 0x000fe20000011405 */
[----:B------:R-:W-:-:S03]  /*09c0*/  IMAD R22, R81, 0x4, R20 ;  /* 0x0000000451167824 */ /* 0x000fc600078e0214 */
[----:B------:R-:W-:Y:S01]  /*09d0*/  IADD3.X R7, PT, PT, R7, R37, R24, P1, P2 ;  /* 0x0000002507077210 */ /* 0x000fe20000fe4418 */
[----:B------:R-:W-:Y:S01]  /*09e0*/  IMAD R24, R81, 0x4, R22 ;  /* 0x0000000451187824 */ /* 0x000fe200078e0216 */
[----:B------:R-:W-:-:S03]  /*09f0*/  IADD3 R104, P1, PT, R10, R71, RZ ;  /* 0x000000470a687210 */ /* 0x000fc60007f3e0ff */
[C---:B------:R-:W-:Y:S01]  /*0a00*/  IMAD R26, R81.reuse, 0x4, R24 ;  /* 0x00000004511a7824 */ /* 0x040fe200078e0218 */
[----:B------:R-:W-:Y:S02]  /*0a10*/  LEA.HI.X.SX32 R105, R10, R7, 0x1, P1 ;  /* 0x000000070a697211 */ /* 0x000fe400008f0eff */
[-C--:B------:R-:W-:Y:S02]  /*0a20*/  IADD3 R102, P2, PT, R12, R71.reuse, RZ ;  /* 0x000000470c667210 */ /* 0x080fe40007f5e0ff */
[C---:B------:R-:W-:Y:S02]  /*0a30*/  LEA R10, R81.reuse, R26, 0x2 ;  /* 0x0000001a510a7211 */ /* 0x040fe400078e10ff */
[----:B------:R-:W-:Y:S02]  /*0a40*/  IADD3 R100, P3, PT, R14, R71, RZ ;  /* 0x000000470e647210 */ /* 0x000fe40007f7e0ff */
[-C--:B------:R-:W-:Y:S01]  /*0a50*/  LEA.HI.X.SX32 R103, R12, R7.reuse, 0x1, P2 ;  /* 0x000000070c677211 */ /* 0x080fe200010f0eff */
[----:B------:R-:W-:Y:S01]  /*0a60*/  IMAD R12, R81, 0x4, R10 ;  /* 0x00000004510c7824 */ /* 0x000fe200078e020a */
[----:B------:R-:W-:-:S02]  /*0a70*/  LEA.HI.X.SX32 R101, R14, R7, 0x1, P3 ;  /* 0x000000070e657211 */ /* 0x000fc400018f0eff */
[-C--:B------:R-:W-:Y:S01]  /*0a80*/  IADD3 R98, P1, PT, R16, R71.reuse, RZ ;  /* 0x0000004710627210 */ /* 0x080fe20007f3e0ff */
[C---:B------:R-:W-:Y:S01]  /*0a90*/  IMAD R14, R81.reuse, 0x4, R12 ;  /* 0x00000004510e7824 */ /* 0x040fe200078e020c */
[----:B------:R-:W-:Y:S02]  /*0aa0*/  IADD3 R96, P2, PT, R18, R71, RZ ;  /* 0x0000004712607210 */ /* 0x000fe40007f5e0ff */
[-C--:B------:R-:W-:Y:S01]  /*0ab0*/  LEA.HI.X.SX32 R99, R16, R7.reuse, 0x1, P1 ;  /* 0x0000000710637211 */ /* 0x080fe200008f0eff */
[C---:B------:R-:W-:Y:S01]  /*0ac0*/  IMAD R16, R81.reuse, 0x4, R14 ;  /* 0x0000000451107824 */ /* 0x040fe200078e020e */
[----:B------:R-:W-:Y:S02]  /*0ad0*/  LEA.HI.X.SX32 R97, R18, R7, 0x1, P2 ;  /* 0x0000000712617211 */ /* 0x000fe400010f0eff */
[-C--:B------:R-:W-:Y:S01]  /*0ae0*/  IADD3 R94, P3, PT, R20, R71.reuse, RZ ;  /* 0x00000047145e7210 */ /* 0x080fe20007f7e0ff */
[----:B------:R-:W-:Y:S01]  /*0af0*/  IMAD R18, R81, 0x4, R16 ;  /* 0x0000000451127824 */ /* 0x000fe200078e0210 */
[----:B------:R-:W-:-:S02]  /*0b00*/  IADD3 R92, P1, PT, R22, R71, RZ ;  /* 0x00000047165c7210 */ /* 0x000fc40007f3e0ff */
[----:B------:R-:W-:Y:S02]  /*0b10*/  LEA.HI.X.SX32 R95, R20, R7, 0x1, P3 ;  /* 0x00000007145f7211 */ /* 0x000fe400018f0eff */
[-C--:B------:R-:W-:Y:S02]  /*0b20*/  IADD3 R90, P2, PT, R24, R71.reuse, RZ ;  /* 0x00000047185a7210 */ /* 0x080fe40007f5e0ff */
[----:B------:R-:W-:Y:S02]  /*0b30*/  IADD3 R88, P3, PT, R26, R71, RZ ;  /* 0x000000471a587210 */ /* 0x000fe40007f7e0ff */
[C---:B------:R-:W-:Y:S02]  /*0b40*/  LEA R20, R81.reuse, R18, 0x2 ;  /* 0x0000001251147211 */ /* 0x040fe400078e10ff */
[-C--:B------:R-:W-:Y:S02]  /*0b50*/  LEA.HI.X.SX32 R93, R22, R7.reuse, 0x1, P1 ;  /* 0x00000007165d7211 */ /* 0x080fe400008f0eff */
[-C--:B------:R-:W-:Y:S01]  /*0b60*/  LEA.HI.X.SX32 R91, R24, R7.reuse, 0x1, P2 ;  /* 0x00000007185b7211 */ /* 0x080fe200010f0eff */
[----:B------:R-:W-:Y:S01]  /*0b70*/  IMAD R5, R81, 0x4, R20 ;  /* 0x0000000451057824 */ /* 0x000fe200078e0214 */
[----:B------:R-:W-:-:S02]  /*0b80*/  LEA.HI.X.SX32 R89, R26, R7, 0x1, P3 ;  /* 0x000000071a597211 */ /* 0x000fc400018f0eff */
[-C--:B------:R-:W-:Y:S02]  /*0b90*/  IADD3 R86, P1, PT, R10, R71.reuse, RZ ;  /* 0x000000470a567210 */ /* 0x080fe40007f3e0ff */
[-C--:B------:R-:W-:Y:S02]  /*0ba0*/  IADD3 R82, P2, PT, R12, R71.reuse, RZ ;  /* 0x000000470c527210 */ /* 0x080fe40007f5e0ff */
[----:B------:R-:W-:Y:S02]  /*0bb0*/  IADD3 R78, P3, PT, R14, R71, RZ ;  /* 0x000000470e4e7210 */ /* 0x000fe40007f7e0ff */
[----:B------:R-:W-:Y:S02]  /*0bc0*/  SHF.R.U32.HI R9, RZ, 0x5, R0 ;  /* 0x00000005ff097819 */ /* 0x000fe40000011600 */
[-C--:B------:R-:W-:Y:S02]  /*0bd0*/  LEA.HI.X.SX32 R87, R10, R7.reuse, 0x1, P1 ;  /* 0x000000070a577211 */ /* 0x080fe400008f0eff */
[----:B------:R-:W-:-:S02]  /*0be0*/  LEA.HI.X.SX32 R83, R12, R7, 0x1, P2 ;  /* 0x000000070c537211 */ /* 0x000fc400010f0eff */
[----:B------:R-:W-:Y:S02]  /*0bf0*/  LEA.HI.X.SX32 R79, R14, R7, 0x1, P3 ;  /* 0x000000070e4f7211 */ /* 0x000fe400018f0eff */
[-C--:B------:R-:W-:Y:S02]  /*0c00*/  IADD3 R76, P1, PT, R16, R71.reuse, RZ ;  /* 0x00000047104c7210 */ /* 0x080fe40007f3e0ff */
[-C--:B------:R-:W-:Y:S02]  /*0c10*/  IADD3 R74, P2, PT, R18, R71.reuse, RZ ;  /* 0x00000047124a7210 */ /* 0x080fe40007f5e0ff */
[-C--:B------:R-:W-:Y:S02]  /*0c20*/  IADD3 R72, P3, PT, R20, R71.reuse, RZ ;  /* 0x0000004714487210 */ /* 0x080fe40007f7e0ff */
[----:B------:R-:W-:Y:S02]  /*0c30*/  IADD3 R70, P4, PT, R5, R71, RZ ;  /* 0x0000004705467210 */ /* 0x000fe40007f9e0ff */
[----:B------:R-:W-:-:S02]  /*0c40*/  R2UR UR21, R9 ;  /* 0x00000000091572ca */ /* 0x000fc400000e0000 */
[----:B---3--:R-:W-:Y:S02]  /*0c50*/  R2UR UR12, R31 ;  /* 0x000000001f0c72ca */ /* 0x008fe400000e0000 */
[-C--:B------:R-:W-:Y:S02]  /*0c60*/  LEA.HI.X.SX32 R77, R16, R7.reuse, 0x1, P1 ;  /* 0x00000007104d7211 */ /* 0x080fe400008f0eff */
[-C--:B------:R-:W-:Y:S02]  /*0c70*/  LEA.HI.X.SX32 R75, R18, R7.reuse, 0x1, P2 ;  /* 0x00000007124b7211 */ /* 0x080fe400010f0eff */
[-C--:B------:R-:W-:Y:S02]  /*0c80*/  LEA.HI.X.SX32 R73, R20, R7.reuse, 0x1, P3 ;  /* 0x0000000714497211 */ /* 0x080fe400018f0eff */
[----:B------:R-:W-:Y:S02]  /*0c90*/  LEA.HI.X.SX32 R71, R5, R7, 0x1, P4 ;  /* 0x0000000705477211 */ /* 0x000fe400020f0eff */
[----:B------:R-:W-:Y:S01]  /*0ca0*/  LOP3.LUT R38, R0, 0x7f, RZ, 0xc0, !PT ;  /* 0x0000007f00267812 */ /* 0x000fe200078ec0ff */
[----:B------:R-:W-:Y:S06]  /*0cb0*/  @P0 BRA `(.L_x_5) ;  /* 0x0000000000180947 */ /* 0x000fec0003800000 */
[----:B------:R-:W-:Y:S01]  /*0cc0*/  ELECT P1, URZ, PT ;  /* 0x0000000000ff782f */ /* 0x000fe20003820000 */
[----:B------:R-:W-:Y:S01]  /*0cd0*/  IMAD.MOV.U32 R5, RZ, RZ, 0x1 ;  /* 0x00000001ff057424 */ /* 0x000fe200078e00ff */
[----:B------:R-:W-:Y:S01]  /*0ce0*/  UMOV UR4, 0x40 ;  /* 0x0000004000047882 */ /* 0x000fe20000000000 */
[----:B------:R-:W-:Y:S01]  /*0cf0*/  UVIRTCOUNT.DEALLOC.SMPOOL 0x80 ;  /* 0x000000800000784c */ /* 0x000fe20000000000 */
[----:B------:R-:W-:-:S09]  /*0d00*/  ULEA UR4, UR6, UR4, 0x18 ;  /* 0x0000000406047291 */ /* 0x000fd2000f8ec0ff */
[----:B------:R0:W-:Y:S03]  /*0d10*/  @P1 STS.U8 [UR4], R5 ;  /* 0x00000005ff001988 */ /* 0x0001e60008000004 */
.L_x_5:
[----:B------:R-:W-:Y:S01]  /*0d20*/  USHF.L.U32 UR4, UR21, 0x15, URZ ;  /* 0x0000001515047899 */ /* 0x000fe200080006ff */
[C---:B------:R-:W-:Y:S01]  /*0d30*/  LOP3.LUT R37, R38.reuse, 0x10, RZ, 0x3c, !PT ;  /* 0x0000001026257812 */ /* 0x040fe200078e3cff */
[----:B-----5:R1:W-:Y:S01]  /*0d40*/  STS.U8 [R38+UR14+0x1000], R3 ;  /* 0x0010000326007988 */ /* 0x0203e2000800000e */
[----:B------:R-:W-:Y:S01]  /*0d50*/  LOP3.LUT R36, R38, 0x20, RZ, 0x3c, !PT ;  /* 0x0000002026247812 */ /* 0x000fe200078e3cff */
[----:B------:R-:W-:Y:S01]  /*0d60*/  ULOP3.LUT UR4, UR4, 0x600000, URZ, 0xc0, !UPT ;  /* 0x0060000004047892 */ /* 0x000fe2000f8ec0ff */
[----:B------:R-:W-:Y:S01]  /*0d70*/  LOP3.LUT P1, RZ, R0, 0x7f, RZ, 0xc0, !PT ;  /* 0x0000007f00ff7812 */ /* 0x000fe2000782c0ff */
[----:B------:R-:W-:Y:S01]  /*0d80*/  STS.U8 [R38+UR14+0x1200], R25 ;  /* 0x0012001926007988 */ /* 0x000fe2000800000e */
[----:B------:R-:W-:Y:S01]  /*0d90*/  UMOV UR5, 0x1 ;  /* 0x0000000100057882 */ /* 0x000fe20000000000 */
[----:B------:R-:W-:Y:S01]  /*0da0*/  UIADD3 UR15, UPT, UPT, UR12, UR4, URZ ;  /* 0x000000040c0f7290 */ /* 0x000fe2000fffe0ff */
[----:B------:R-:W-:Y:S01]  /*0db0*/  ISETP.LT.AND P2, PT, RZ, UR17, PT ;  /* 0x00000011ff007c0c */ /* 0x000fe2000bf41270 */
[----:B------:R-:W-:Y:S01]  /*0dc0*/  STS.U8 [R38+UR14+0x1400], R29 ;  /* 0x0014001d26007988 */ /* 0x000fe2000800000e */
[----:B------:R-:W-:Y:S01]  /*0dd0*/  UIADD3 UR16, UPT, UPT, UR14, 0x3000, URZ ;  /* 0x000030000e107890 */ /* 0x000fe2000fffe0ff */
[----:B-1----:R-:W-:Y:S01]  /*0de0*/  LOP3.LUT R3, R38, 0x30, RZ, 0x3c, !PT ;  /* 0x0000003026037812 */ /* 0x002fe200078e3cff */
[----:B------:R-:W1:Y:S01]  /*0df0*/  LDC R107, c[0x0][0x3d8] ;  /* 0x0000f600ff6b7b82 */ /* 0x000e620000000800 */
[----:B------:R-:W-:Y:S01]  /*0e00*/  STS.U8 [R38+UR14+0x1600], R17 ;  /* 0x0016001126007988 */ /* 0x000fe2000800000e */
[----:B0-----:R-:W-:Y:S01]  /*0e10*/  PRMT R5, RZ, 0x7610, R5 ;  /* 0x00007610ff057816 */ /* 0x001fe20000000005 */
[----:B------:R-:W0:Y:S01]  /*0e20*/  LDCU.64 UR10, c[0x0][0x3d0] ;  /* 0x00007a00ff0a77ac */ /* 0x000e220008000a00 */
[----:B------:R-:W-:Y:S01]  /*0e30*/  PRMT R7, RZ, 0x7610, R7 ;  /* 0x00007610ff077816 */ /* 0x000fe20000000007 */
[----:B------:R-:W-:Y:S01]  /*0e40*/  STS.U8 [R37+UR14+0x1080], R4 ;  /* 0x0010800425007988 */ /* 0x000fe2000800000e */
[----:B------:R-:W-:Y:S01]  /*0e50*/  VOTEU.ALL UP0, P1 ;  /* 0x0000000000ff7886 */ /* 0x000fe20000800000 */
[----:B------:R-:W-:-:S02]  /*0e60*/  VOTEU.ALL UP1, P1 ;  /* 0x0000000000ff7886 */ /* 0x000fc40000820000 */
[----:B------:R-:W-:Y:S02]  /*0e70*/  STS.U8 [R37+UR14+0x1280], R30 ;  /* 0x0012801e25007988 */ /* 0x000fe4000800000e */
[----:B------:R-:W-:-:S04]  /*0e80*/  @!UP0 UIADD3 UR6, UPT, UPT, -UR5, 0x100000, URZ ;  /* 0x0010000005068890 */ /* 0x000fc8000fffe1ff */
[----:B------:R-:W-:Y:S02]  /*0e90*/  @!UP0 USHF.L.U32 UR7, UR6, 0xb, URZ ;  /* 0x0000000b06078899 */ /* 0x000fe400080006ff */
[----:B------:R-:W-:Y:S01]  /*0ea0*/  @!UP0 USHF.L.U32 UR6, UR6, 0x1, URZ ;  /* 0x0000000106068899 */ /* 0x000fe200080006ff */
[----:B------:R-:W-:Y:S04]  /*0eb0*/  STS.U8 [R37+UR14+0x1480], R32 ;  /* 0x0014802025007988 */ /* 0x000fe8000800000e */
[----:B------:R2:W-:Y:S04]  /*0ec0*/  STS.U8 [R37+UR14+0x1680], R42 ;  /* 0x0016802a25007988 */ /* 0x0005e8000800000e */
[----:B------:R-:W-:Y:S04]  /*0ed0*/  STS.U8 [R36+UR14+0x1100], R23 ;  /* 0x0011001724007988 */ /* 0x000fe8000800000e */
[----:B------:R-:W-:Y:S01]  /*0ee0*/  STS.U8 [R36+UR14+0x1300], R27 ;  /* 0x0013001b24007988 */ /* 0x000fe2000800000e */
[----:B------:R-:W-:Y:S01]  /*0ef0*/  STTM.16dp32bit_t0_t15.x16 tmem[UR15], RZ ;  /* 0x000000ff000079ed */ /* 0x000fe20008a0000f */
[----:B------:R-:W-:Y:S02]  /*0f00*/  STTM.16dp32bit_t16_t31.x16 tmem[UR15+0x10], RZ ;  /* 0x000010ff000079ed */ /* 0x000fe40008a2000f */
[----:B------:R3:W-:Y:S01]  /*0f10*/  STS.U8 [R36+UR14+0x1500], R13 ;  /* 0x0015000d24007988 */ /* 0x0007e2000800000e */
[----:B------:R-:W-:Y:S01]  /*0f20*/  PRMT R9, RZ, 0x7610, R9 ;  /* 0x00007610ff097816 */ /* 0x000fe20000000009 */
[----:B--2---:R-:W2:Y:S02]  /*0f30*/  LDC.64 R42, c[0x0][0x390] ;  /* 0x0000e400ff2a7b82 */ /* 0x004ea40000000a00 */
[----:B------:R-:W-:Y:S04]  /*0f40*/  STS.U8 [R36+UR14+0x1700], R21 ;  /* 0x0017001524007988 */ /* 0x000fe8000800000e */
[----:B------:R-:W-:Y:S04]  /*0f50*/  STS.U8 [R3+UR14+0x1180], R28 ;  /* 0x0011801c03007988 */ /* 0x000fe8000800000e */
[----:B------:R4:W-:Y:S04]  /*0f60*/  STS.U8 [R3+UR14+0x1380], R6 ;  /* 0x0013800603007988 */ /* 0x0009e8000800000e */
[----:B------:R-:W-:Y:S04]  /*0f70*/  STS.U8 [R3+UR14+0x1580], R34 ;  /* 0x0015802203007988 */ /* 0x000fe8000800000e */
[----:B------:R0:W-:Y:S01]  /*0f80*/  STS.U8 [R3+UR14+0x1780], R8 ;  /* 0x0017800803007988 */ /* 0x0001e2000800000e */
[----:B------:R-:W0:Y:S02]  /*0f90*/  FENCE.VIEW.ASYNC.T ;  /* 0x00000000000073c6 */ /* 0x000e240000000200 */
[----:B0-----:R-:W-:Y:S01]  /*0fa0*/  BAR.SYNC.DEFER_BLOCKING 0x0 ;  /* 0x0000000000007b1d */ /* 0x001fe20000010000 */
[----:B------:R-:W-:-:S02]  /*0fb0*/  PRMT R11, RZ, 0x7610, R11 ;  /* 0x00007610ff0b7816 */ /* 0x000fc4000000000b */
[----:B---3--:R-:W-:Y:S02]  /*0fc0*/  PRMT R13, RZ, 0x7610, R13 ;  /* 0x00007610ff0d7816 */ /* 0x008fe4000000000d */
[----:B------:R-:W-:Y:S01]  /*0fd0*/  PRMT R15, RZ, 0x7610, R15 ;  /* 0x00007610ff0f7816 */ /* 0x000fe2000000000f */
[----:B------:R-:W0:Y:S02]  /*0fe0*/  FENCE.VIEW.ASYNC.S ;  /* 0x00000000000073c6 */ /* 0x000e240000000000 */
[----:B0-----:R0:W3:Y:S02]  /*0ff0*/  @!UP1 SYNCS.EXCH.64 URZ, [UR16], UR6 ;  /* 0x0000000610ff95b2 */ /* 0x0010e40008000100 */
[----:B---3--:R-:W-:Y:S01]  /*1000*/  BAR.SYNC.DEFER_BLOCKING 0x0 ;  /* 0x0000000000007b1d */ /* 0x008fe20000010000 */
[----:B------:R-:W-:Y:S02]  /*1010*/  PRMT R17, RZ, 0x7610, R17 ;  /* 0x00007610ff117816 */ /* 0x000fe40000000011 */
[----:B------:R-:W-:-:S02]  /*1020*/  PRMT R19, RZ, 0x7610, R19 ;  /* 0x00007610ff137816 */ /* 0x000fc40000000013 */
[----:B------:R-:W-:Y:S02]  /*1030*/  PRMT R4, RZ, 0x7610, R4 ;  /* 0x00007610ff047816 */ /* 0x000fe40000000004 */
[----:B----4-:R-:W-:Y:S02]  /*1040*/  PRMT R6, RZ, 0x7610, R6 ;  /* 0x00007610ff067816 */ /* 0x010fe40000000006 */
[----:B------:R-:W-:Y:S02]  /*1050*/  PRMT R8, RZ, 0x7610, R8 ;  /* 0x00007610ff087816 */ /* 0x000fe40000000008 */
[----:B------:R-:W-:Y:S02]  /*1060*/  PRMT R10, RZ, 0x7610, R10 ;  /* 0x00007610ff0a7816 */ /* 0x000fe4000000000a */
[----:B------:R-:W-:Y:S02]  /*1070*/  PRMT R12, RZ, 0x7610, R12 ;  /* 0x00007610ff0c7816 */ /* 0x000fe4000000000c */
[----:B------:R-:W-:-:S02]  /*1080*/  PRMT R14, RZ, 0x7610, R14 ;  /* 0x00007610ff0e7816 */ /* 0x000fc4000000000e */
[----:B------:R-:W-:Y:S02]  /*1090*/  PRMT R16, RZ, 0x7610, R16 ;  /* 0x00007610ff107816 */ /* 0x000fe40000000010 */
[----:B------:R-:W-:Y:S01]  /*10a0*/  PRMT R18, RZ, 0x7610, R18 ;  /* 0x00007610ff127816 */ /* 0x000fe20000000012 */
[----:B------:R-:W3:Y:S04]  /*10b0*/  @P2 LDG.E.U8 R5, desc[UR26][R104.64] ;  /* 0x0000001a68052981 */ /* 0x000ee8000c1e1100 */
[----:B------:R-:W4:Y:S04]  /*10c0*/  @P2 LDG.E.U8 R7, desc[UR26][R100.64] ;  /* 0x0000001a64072981 */ /* 0x000f28000c1e1100 */
[----:B------:R-:W2:Y:S04]  /*10d0*/  @P2 LDG.E.U8 R9, desc[UR26][R96.64] ;  /* 0x0000001a60092981 */ /* 0x000ea8000c1e1100 */
        /* <DEDUP_REMOVED lines=12> */
[----:B------:R-:W2:Y:S01]  /*11a0*/  @P2 LDG.E.U8 R18, desc[UR26][R70.64] ;  /* 0x0000001a46122981 */ /* 0x000ea2000c1e1100 */
[----:B0-----:R-:W-:-:S04]  /*11b0*/  @!UP0 UIADD3 UR6, UPT, UPT, -UR5, 0x100000, URZ ;  /* 0x0010000005068890 */ /* 0x001fc8000fffe1ff */
[----:B------:R-:W-:Y:S02]  /*11c0*/  @!UP0 USHF.L.U32 UR7, UR6, 0xb, URZ ;  /* 0x0000000b06078899 */ /* 0x000fe400080006ff */
[----:B------:R-:W-:Y:S01]  /*11d0*/  @!UP0 USHF.L.U32 UR6, UR6, 0x1, URZ ;  /* 0x0000000106068899 */ /* 0x000fe200080006ff */
[----:B------:R-:W-:Y:S01]  /*11e0*/  VOTEU.ALL UP1, P1 ;  /* 0x0000000000ff7886 */ /* 0x000fe20000820000 */
[----:B------:R-:W-:-:S04]  /*11f0*/  @!UP0 UIADD3 UR4, UPT, UPT, -UR5, 0x100000, URZ ;  /* 0x0010000005048890 */ /* 0x000fc8000fffe1ff */
[----:B------:R-:W-:Y:S02]  /*1200*/  @!UP0 USHF.L.U32 UR5, UR4, 0xb, URZ ;  /* 0x0000000b04058899 */ /* 0x000fe400080006ff */
[----:B------:R-:W-:Y:S02]  /*1210*/  @!UP0 USHF.L.U32 UR4, UR4, 0x1, URZ ;  /* 0x0000000104048899 */ /* 0x000fe400080006ff */
[----:B------:R-:W-:Y:S01]  /*1220*/  UIADD3 UR20, UPT, UPT, UR14, 0x2000, URZ ;  /* 0x000020000e147890 */ /* 0x000fe2000fffe0ff */
[----:B------:R-:W-:Y:S01]  /*1230*/  ISETP.EQ.U32.AND P3, PT, RZ, UR21, P2 ;  /* 0x00000015ff007c0c */ /* 0x000fe20009762070 */
[----:B------:R-:W-:Y:S01]  /*1240*/  UIADD3 UR31, UPT, UPT, UR12, 0x100000, URZ ;  /* 0x001000000c1f7890 */ /* 0x000fe2000fffe0ff */
[----:B------:R0:W0:Y:S01]  /*1250*/  @!UP1 SYNCS.EXCH.64 URZ, [UR14+0x3008], UR6 ;  /* 0x003008060eff95b2 */ /* 0x0000220008000100 */
[----:B------:R-:W-:Y:S01]  /*1260*/  VOTEU.ALL UP1, P1 ;  /* 0x0000000000ff7886 */ /* 0x000fe20000820000 */
[----:B---3--:R3:W-:Y:S04]  /*1270*/  STS.U8 [R38+UR14+0x1800], R5 ;  /* 0x0018000526007988 */ /* 0x0087e8000800000e */
[----:B----4-:R3:W-:Y:S04]  /*1280*/  STS.U8 [R38+UR14+0x1900], R7 ;  /* 0x0019000726007988 */ /* 0x0107e8000800000e */
[----:B--2---:R3:W-:Y:S04]  /*1290*/  STS.U8 [R38+UR14+0x1a00], R9 ;  /* 0x001a000926007988 */ /* 0x0047e8000800000e */
[----:B------:R3:W-:Y:S04]  /*12a0*/  STS.U8 [R38+UR14+0x1b00], R11 ;  /* 0x001b000b26007988 */ /* 0x0007e8000800000e */
        /* <DEDUP_REMOVED lines=11> */
[----:B------:R3:W-:Y:S01]  /*1360*/  STS.U8 [R37+UR14+0x1f80], R18 ;  /* 0x001f801225007988 */ /* 0x0007e2000800000e */
[----:B0-----:R0:W-:Y:S06]  /*1370*/  MEMBAR.ALL.CTA ;  /* 0x0000000000007992 */ /* 0x0011ec0000008000 */
[----:B0-----:R-:W-:Y:S04]  /*1380*/  FENCE.VIEW.ASYNC.S ;  /* 0x00000000000073c6 */ /* 0x001fe80000000000 */
[----:B------:R-:W0:Y:S02]  /*1390*/  FENCE.VIEW.ASYNC.S ;  /* 0x00000000000073c6 */ /* 0x000e240000000000 */
[----:B0-----:R3:W0:Y:S02]  /*13a0*/  @!UP1 SYNCS.EXCH.64 URZ, [UR14+0x2000], UR4 ;  /* 0x002000040eff95b2 */ /* 0x0016240008000100 */
[----:B0-----:R-:W-:Y:S06]  /*13b0*/  BAR.SYNC.DEFER_BLOCKING 0x0 ;  /* 0x0000000000007b1d */ /* 0x001fec0000010000 */
[----:B-1-3--:R-:W-:Y:S05]  /*13c0*/  @!P3 BRA `(.L_x_6) ;  /* 0x000000000040b947 */ /* 0x00afea0003800000 */
[----:B------:R-:W-:Y:S02]  /*13d0*/  UIADD3 UR4, UPT, UPT, UR14, 0x1000, URZ ;  /* 0x000010000e047890 */ /* 0x000fe4000fffe0ff */
[----:B------:R-:W-:Y:S02]  /*13e0*/  UIADD3 UR5, UPT, UPT, UR14, 0x1800, URZ ;  /* 0x000018000e057890 */ /* 0x000fe4000fffe0ff */
[----:B------:R-:W-:Y:S02]  /*13f0*/  USHF.R.U32.HI UR4, URZ, 0x4, UR4 ;  /* 0x00000004ff047899 */ /* 0x000fe40008011604 */
[----:B------:R-:W-:Y:S02]  /*1400*/  USHF.R.U32.HI UR5, URZ, 0x4, UR5 ;  /* 0x00000004ff057899 */ /* 0x000fe40008011605 */
[----:B------:R-:W-:Y:S02]  /*1410*/  USGXT.U32 UR6, UR4, 0xe ;  /* 0x0000000e0406789a */ /* 0x000fe40008000000 */
[----:B------:R-:W-:Y:S01]  /*1420*/  USGXT.U32 UR8, UR5, 0xe ;  /* 0x0000000e0508789a */ /* 0x000fe20008000000 */
[----:B------:R-:W-:-:S02]  /*1430*/  UMOV UR4, UR20 ;  /* 0x0000001400047c82 */ /* 0x000fc40008000000 */
[----:B------:R-:W-:Y:S01]  /*1440*/  UMOV UR5, URZ ;  /* 0x000000ff00057c82 */ /* 0x000fe20008000000 */
[----:B------:R-:W-:Y:S01]  /*1450*/  UMOV UR18, 0x0 ;  /* 0x0000000000127882 */ /* 0x000fe20000000000 */
[----:B------:R-:W-:Y:S01]  /*1460*/  UMOV UR19, 0x4108010 ;  /* 0x0410801000137882 */ /* 0x000fe20000000000 */
[----:B------:R-:W-:Y:S01]  /*1470*/  UMOV UR7, 0x80004020 ;  /* 0x8000402000077882 */ /* 0x000fe20000000000 */
[----:B------:R-:W-:Y:S01]  /*1480*/  UMOV UR9, 0xc0004010 ;  /* 0xc000401000097882 */ /* 0x000fe20000000000 */
[----:B------:R-:W-:Y:S01]  /*1490*/  UMOV UR4, UR4 ;  /* 0x0000000400047c82 */ /* 0x000fe20008000000 */
[----:B------:R0:W-:Y:S01]  /*14a0*/  UTCQMMA gdesc[UR6], gdesc[UR8], tmem[UR31], tmem[UR18], idesc[UR19], !UPT ;  /* 0x00ff1208060075ea */ /* 0x0001e2000f80031f */
[----:B------:R0:W-:Y:S01]  /*14b0*/  UTCBAR [UR4], URZ ;  /* 0x000000ff040073e9 */ /* 0x0001e200080000ff */
[----:B------:R-:W-:Y:S02]  /*14c0*/  NOP ;  /* 0x0000000000007918 */ /* 0x000fe40000000000 */
.L_x_6:
[----:B------:R-:W-:Y:S05]  /*14d0*/  @!P2 BRA `(.L_x_7) ;  /* 0x000000000008a947 */ /* 0x000fea0003800000 */
[----:B------:R-:W1:Y:S02]  /*14e0*/  SYNCS.PHASECHK.TRANS64.TRYWAIT P4, [UR14+0x2000], RZ ;  /* 0x002000ffff0075a7 */ /* 0x000e64000808110e */
[----:B-1----:R-:W-:Y:S05]  /*14f0*/  @!P4 BRA `(.L_x_8) ;  /* 0x0000004400e8c947 */ /* 0x002fea0003800000 */
.L_x_7:
[----:B------:R-:W-:Y:S01]  /*1500*/  BAR.SYNC.DEFER_BLOCKING 0x0 ;  /* 0x0000000000007b1d */ /* 0x000fe20000010000 */
[----:B------:R-:W-:Y:S01]  /*1510*/  IMAD R40, R40, R107, RZ ;  /* 0x0000006b28287224 */ /* 0x000fe200078e02ff */
[----:B------:R-:W-:Y:S01]  /*1520*/  UIMAD UR10, UR13, UR10, URZ ;  /* 0x0000000a0d0a72a4 */ /* 0x000fe2000f8e02ff */
[----:B------:R-:W-:Y:S01]  /*1530*/  IMAD R39, R39, UR11, RZ ;  /* 0x0000000b27277c24 */ /* 0x000fe2000f8e02ff */
[----:B------:R-:W-:Y:S01]  /*1540*/  PRMT R123, RZ, 0x7610, R123 ;  /* 0x00007610ff7b7816 */ /* 0x000fe2000000007b */
[C---:B------:R-:W-:Y:S01]  /*1550*/  IMAD R48, R107.reuse, 0x2, R40 ;  /* 0x000000026b307824 */ /* 0x040fe200078e0228 */
[----:B------:R-:W1:Y:S01]  /*1560*/  LDCU UR5, c[0x0][0x3a8] ;  /* 0x00007500ff0577ac */ /* 0x000e620008000800 */
[----:B------:R-:W-:Y:S01]  /*1570*/  PRMT R85, RZ, 0x7610, R85 ;  /* 0x00007610ff557816 */ /* 0x000fe20000000055 */
[----:B------:R-:W-:Y:S01]  /*1580*/  LDTM.16dp32bit_t0_t15.x32 R4, tmem[UR15+0x100000] ;  /* 0x1000000f000479ee */ /* 0x000fe20008a80000 */
[----:B------:R-:W1:Y:S01]  /*1590*/  LDTM.16dp32bit_t16_t31.x32 R4, tmem[UR15+0x100020] ;  /* 0x1000200f000479ee */ /* 0x000e620008aa0000 */
[----:B------:R-:W-:Y:S01]  /*15a0*/  IMAD R46, R107, 0x2, R48 ;  /* 0x000000026b2e7824 */ /* 0x000fe200078e0230 */
[----:B0-----:R-:W-:-:S02]  /*15b0*/  USHF.R.S32.HI UR4, URZ, 0x1f, UR10 ;  /* 0x0000001fff047899 */ /* 0x001fc4000801140a */
[----:B------:R-:W-:Y:S02]  /*15c0*/  IADD3 R109, P4, P5, R39, UR10, R42 ;  /* 0x0000000a276d7c10 */ /* 0x000fe4000fd9e02a */
[----:B------:R-:W-:Y:S02]  /*15d0*/  SHF.R.S32.HI R44, RZ, 0x1f, R39 ;  /* 0x0000001fff2c7819 */ /* 0x000fe40000011427 */
[C---:B------:R-:W-:Y:S02]  /*15e0*/  LEA R60, R107.reuse, R46, 0x1 ;  /* 0x0000002e6b3c7211 */ /* 0x040fe400078e08ff */
[----:B------:R-:W-:Y:S02]  /*15f0*/  IADD3.X R39, PT, PT, R44, UR4, R43, P4, P5 ;  /* 0x000000042c277c10 */ /* 0x000fe4000a7ea42b */
[----:B------:R-:W-:Y:S01]  /*1600*/  IADD3 R68, P4, PT, R40, R109, RZ ;  /* 0x0000006d28447210 */ /* 0x000fe20007f9e0ff */
[----:B------:R-:W-:-:S03]  /*1610*/  IMAD R42, R107, 0x2, R60 ;  /* 0x000000026b2a7824 */ /* 0x000fc600078e023c */
[----:B------:R-:W-:Y:S01]  /*1620*/  LEA.HI.X.SX32 R69, R40, R39, 0x1, P4 ;  /* 0x0000002728457211 */ /* 0x000fe200020f0eff */
[C---:B------:R-:W-:Y:S01]  /*1630*/  IMAD R54, R107.reuse, 0x2, R42 ;  /* 0x000000026b367824 */ /* 0x040fe200078e022a */
[----:B------:R-:W-:Y:S01]  /*1640*/  IADD3 R58, P4, PT, R42, R109, RZ ;  /* 0x0000006d2a3a7210 */ /* 0x000fe20007f9e0ff */
[----:B------:R-:W-:Y:S01]  /*1650*/  IMAD R118, R106, R107, RZ ;  /* 0x0000006b6a767224 */ /* 0x000fe200078e02ff */
[----:B------:R-:W-:Y:S01]  /*1660*/  PRMT R121, RZ, 0x7610, R121 ;  /* 0x00007610ff797816 */ /* 0x000fe20000000079 */
[----:B------:R-:W-:Y:S01]  /*1670*/  IMAD R40, R107, 0x2, R54 ;  /* 0x000000026b287824 */ /* 0x000fe200078e0236 */
[----:B------:R-:W-:Y:S01]  /*1680*/  LEA.HI.X.SX32 R59, R42, R39, 0x1, P4 ;  /* 0x000000272a3b7211 */ /* 0x000fe200020f0eff */
[----:B------:R-:W0:Y:S01]  /*1690*/  @!P1 SYNCS.CCTL.IV [UR14+0x2000] ;  /* 0x00200000ff0099b1 */ /* 0x000e22000800000e */
[----:B------:R-:W-:Y:S01]  /*16a0*/  PRMT R119, RZ, 0x7610, R119 ;  /* 0x00007610ff777816 */ /* 0x000fe20000000077 */
[----:B-1----:R-:W-:Y:S01]  /*16b0*/  FMUL R41, R4, UR5 ;  /* 0x0000000504297c20 */ /* 0x002fe20008400000 */
[----:B------:R-:W-:Y:S01]  /*16c0*/  FMUL R44, R5, UR5 ;  /* 0x00000005052c7c20 */ /* 0x000fe20008400000 */
[----:B------:R-:W-:Y:S01]  /*16d0*/  FMUL R43, R6, UR5 ;  /* 0x00000005062b7c20 */ /* 0x000fe20008400000 */
[----:B------:R-:W-:Y:S01]  /*16e0*/  FMUL R50, R8, UR5 ;  /* 0x0000000508327c20 */ /* 0x000fe20008400000 */
[----:B------:R-:W-:Y:S01]  /*16f0*/  FMUL R56, R10, UR5 ;  /* 0x000000050a387c20 */ /* 0x000fe20008400000 */
[----:B------:R-:W-:Y:S01]  /*1700*/  FMUL R64, R12, UR5 ;  /* 0x000000050c407c20 */ /* 0x000fe20008400000 */
[----:B------:R-:W-:Y:S01]  /*1710*/  FMUL R108, R26, UR5 ;  /* 0x000000051a6c7c20 */ /* 0x000fe20008400000 */
[----:B------:R-:W-:Y:S01]  /*1720*/  FMNMX3 R43, R41, R44, R43, !PT ;  /* 0x0000002c292b7276 */ /* 0x000fe2000780002b */
[----:B------:R-:W-:Y:S01]  /*1730*/  FMUL R41, R7, UR5 ;  /* 0x0000000507297c20 */ /* 0x000fe20008400000 */
[C---:B------:R-:W-:Y:S01]  /*1740*/  LEA R44, R107.reuse, R40, 0x2 ;  /* 0x000000286b2c7211 */ /* 0x040fe200078e10ff */
[----:B------:R-:W-:Y:S01]  /*1750*/  NOP ;  /* 0x0000000000007918 */ /* 0x000fe20000000000 */
[----:B------:R-:W-:Y:S01]  /*1760*/  PRMT R116, RZ, 0x7610, R116 ;  /* 0x00007610ff747816 */ /* 0x000fe20000000074 */
[----:B------:R-:W0:Y:S02]  /*1770*/  @P2 LDG.E.U8 R123, desc[UR26][R68.64] ;  /* 0x0000001a447b2981 */ /* 0x000e24000c1e1100 */
[----:B------:R-:W-:Y:S01]  /*1780*/  IMAD R42, R107, 0x2, R44 ;  /* 0x000000026b2a7824 */ /* 0x000fe200078e022c */
[----:B------:R-:W-:Y:S01]  /*1790*/  FMNMX3 R45, R43, R41, R50, !PT ;  /* 0x000000292b2d7276 */ /* 0x000fe20007800032 */
[----:B------:R-:W2:Y:S02]  /*17a0*/  @P2 LDG.E.U8 R85, desc[UR26][R58.64] ;  /* 0x0000001a3a552981 */ /* 0x000ea4000c1e1100 */
[----:B------:R-:W-:-:S02]  /*17b0*/  IMAD R62, R107, 0x2, R42 ;  /* 0x000000026b3e7824 */ /* 0x000fc400078e022a */
[----:B------:R-:W-:Y:S02]  /*17c0*/  FMUL R41, R9, UR5 ;  /* 0x0000000509297c20 */ /* 0x000fe40008400000 */
[----:B------:R-:W-:Y:S02]  /*17d0*/  IMAD R80, R107, 0x2, R62 ;  /* 0x000000026b507824 */ /* 0x000fe400078e023e */
[----:B------:R-:W-:Y:S01]  /*17e0*/  FMUL R43, R11, UR5 ;  /* 0x000000050b2b7c20 */ /* 0x000fe20008400000 */
[----:B------:R-:W-:Y:S02]  /*17f0*/  IADD3 R50, P4, PT, R44, R109, RZ ;  /* 0x0000006d2c327210 */ /* 0x000fe40007f9e0ff */
[----:B------:R-:W-:Y:S02]  /*1800*/  FMNMX3 R41, R45, R41, R56, !PT ;  /* 0x000000292d297276 */ /* 0x000fe40007800038 */
[----:B------:R-:W-:Y:S01]  /*1810*/  LEA R84, R107, R80, 0x1 ;  /* 0x000000506b547211 */ /* 0x000fe200078e08ff */
[----:B------:R-:W-:Y:S01]  /*1820*/  FMUL R56, R14, UR5 ;  /* 0x000000050e387c20 */ /* 0x000fe20008400000 */
[----:B------:R-:W-:-:S02]  /*1830*/  LEA.HI.X.SX32 R51, R44, R39, 0x1, P4 ;  /* 0x000000272c337211 */ /* 0x000fc400020f0eff */
[----:B------:R-:W-:Y:S01]  /*1840*/  FMNMX3 R47, R41, R43, R64, !PT ;  /* 0x0000002b292f7276 */ /* 0x000fe20007800040 */
[----:B------:R-:W-:Y:S01]  /*1850*/  FMUL R41, R13, UR5 ;  /* 0x000000050d297c20 */ /* 0x000fe20008400000 */
[----:B------:R-:W-:Y:S01]  /*1860*/  IADD3 R44, P4, PT, R84, R109, RZ ;  /* 0x0000006d542c7210 */ /* 0x000fe20007f9e0ff */
[----:B------:R-:W-:Y:S01]  /*1870*/  FMUL R43, R15, UR5 ;  /* 0x000000050f2b7c20 */ /* 0x000fe20008400000 */
[----:B------:R-:W-:Y:S01]  /*1880*/  FMUL R64, R16, UR5 ;  /* 0x0000000510407c20 */ /* 0x000fe20008400000 */
[----:B------:R-:W-:Y:S01]  /*1890*/  PRMT R114, RZ, 0x7610, R114 ;  /* 0x00007610ff727816 */ /* 0x000fe20000000072 */
[----:B------:R-:W3:Y:S01]  /*18a0*/  @P2 LDG.E.U8 R121, desc[UR26][R50.64] ;  /* 0x0000001a32792981 */ /* 0x000ee2000c1e1100 */
[----:B------:R-:W-:Y:S02]  /*18b0*/  LEA.HI.X.SX32 R45, R84, R39, 0x1, P4 ;  /* 0x00000027542d7211 */ /* 0x000fe400020f0eff */
[----:B------:R-:W-:Y:S02]  /*18c0*/  FMNMX3 R41, R47, R41, R56, !PT ;  /* 0x000000292f297276 */ /* 0x000fe40007800038 */
[C---:B------:R-:W-:Y:S01]  /*18d0*/  IADD3 R66, P4, PT, R48.reuse, R109, RZ ;  /* 0x0000006d30427210 */ /* 0x040fe20007f9e0ff */
[----:B------:R-:W-:Y:S01]  /*18e0*/  IMAD R84, R107, 0x2, R84 ;  /* 0x000000026b547824 */ /* 0x000fe200078e0254 */
[----:B------:R-:W-:Y:S01]  /*18f0*/  FMNMX3 R43, R41, R43, R64, !PT ;  /* 0x0000002b292b7276 */ /* 0x000fe20007800040 */
[----:B------:R-:W-:Y:S01]  /*1900*/  FMUL R41, R17, UR5 ;  /* 0x0000000511297c20 */ /* 0x000fe20008400000 */
[----:B------:R-:W-:Y:S01]  /*1910*/  LEA.HI.X.SX32 R67, R48, R39, 0x1, P4 ;  /* 0x0000002730437211 */ /* 0x000fe200020f0eff */
[----:B------:R-:W-:Y:S01]  /*1920*/  FMUL R48, R18, UR5 ;  /* 0x0000000512307c20 */ /* 0x000fe20008400000 */
[----:B------:R-:W-:Y:S01]  /*1930*/  IADD3 R56, P5, PT, R54, R109, RZ ;  /* 0x0000006d36387210 */ /* 0x000fe20007fbe0ff */
[----:B------:R-:W-:Y:S01]  /*1940*/  FMUL R64, R22, UR5 ;  /* 0x0000000516407c20 */ /* 0x000fe20008400000 */
[----:B------:R-:W-:Y:S01]  /*1950*/  PRMT R112, RZ, 0x7610, R112 ;  /* 0x00007610ff707816 */ /* 0x000fe20000000070 */
[----:B------:R-:W4:Y:S01]  /*1960*/  @P2 LDG.E.U8 R119, desc[UR26][R44.64] ;  /* 0x0000001a2c772981 */ /* 0x000f22000c1e1100 */
[----:B------:R-:W-:Y:S01]  /*1970*/  LEA.HI.X.SX32 R57, R54, R39, 0x1, P5 ;  /* 0x0000002736397211 */ /* 0x000fe200028f0eff */
[----:B------:R-:W-:Y:S01]  /*1980*/  FMUL R54, R20, UR5 ;  /* 0x0000000514367c20 */ /* 0x000fe20008400000 */
[----:B------:R-:W-:Y:S01]  /*1990*/  FMNMX3 R47, R43, R41, R48, !PT ;  /* 0x000000292b2f7276 */ /* 0x000fe20007800030 */
[----:B------:R-:W-:Y:S01]  /*19a0*/  FMUL R41, R19, UR5 ;  /* 0x0000000513297c20 */ /* 0x000fe20008400000 */
[----:B------:R-:W-:Y:S01]  /*19b0*/  FMUL R43, R21, UR5 ;  /* 0x00000005152b7c20 */ /* 0x000fe20008400000 */
[----:B------:R-:W-:Y:S01]  /*19c0*/  IADD3 R106, P5, PT, R118, R109, RZ ;  /* 0x0000006d766a7210 */ /* 0x000fe20007fbe0ff */
[----:B------:R-:W5:Y:S02]  /*19d0*/  @P2 LDG.E.U8 R116, desc[UR26][R66.64] ;  /* 0x0000001a42742981 */ /* 0x000f64000c1e1100 */
[----:B------:R-:W-:Y:S01]  /*19e0*/  FMNMX3 R41, R47, R41, R54, !PT ;  /* 0x000000292f297276 */ /* 0x000fe20007800036 */
[----:B------:R-:W-:Y:S01]  /*19f0*/  FMUL R54, R24, UR5 ;  /* 0x0000000518367c20 */ /* 0x000fe20008400000 */
[C---:B------:R-:W-:Y:S01]  /*1a00*/  IADD3 R48, P4, PT, R42.reuse, R109, RZ ;  /* 0x0000006d2a307210 */ /* 0x040fe20007f9e0ff */
[----:B------:R-:W2:Y:S01]  /*1a10*/  @P2 LDG.E.U8 R114, desc[UR26][R56.64] ;  /* 0x0000001a38722981 */ /* 0x000ea2000c1e1100 */
[----:B------:R-:W-:Y:S01]  /*1a20*/  FMNMX3 R64, R41, R43, R64, !PT ;  /* 0x0000002b29407276 */ /* 0x000fe20007800040 */
[----:B------:R-:W-:Y:S01]  /*1a30*/  FMUL R41, R23, UR5 ;  /* 0x0000000517297c20 */ /* 0x000fe20008400000 */
[----:B------:R-:W-:Y:S01]  /*1a40*/  LEA.HI.X.SX32 R49, R42, R39, 0x1, P4 ;  /* 0x000000272a317211 */ /* 0x000fe200020f0eff */
[----:B------:R-:W-:Y:S01]  /*1a50*/  FMUL R47, R25, UR5 ;  /* 0x00000005192f7c20 */ /* 0x000fe20008400000 */
[----:B------:R-:W-:-:S02]  /*1a60*/  IADD3 R42, P4, PT, R84, R109, RZ ;  /* 0x0000006d542a7210 */ /* 0x000fc40007f9e0ff */
[----:B------:R-:W-:Y:S01]  /*1a70*/  FMNMX3 R41, R64, R41, R54, !PT ;  /* 0x0000002940297276 */ /* 0x000fe20007800036 */
[----:B------:R-:W-:Y:S01]  /*1a80*/  FMUL R54, R28, UR5 ;  /* 0x000000051c367c20 */ /* 0x000fe20008400000 */
[----:B------:R-:W-:Y:S01]  /*1a90*/  LEA.HI.X.SX32 R43, R84, R39, 0x1, P4 ;  /* 0x00000027542b7211 */ /* 0x000fe200020f0eff */
[----:B------:R-:W2:Y:S01]  /*1aa0*/  @P2 LDG.E.U8 R112, desc[UR26][R48.64] ;  /* 0x0000001a30702981 */ /* 0x000ea2000c1e1100 */
[----:B------:R-:W-:Y:S01]  /*1ab0*/  FMNMX3 R108, R41, R47, R108, !PT ;  /* 0x0000002f296c7276 */ /* 0x000fe2000780006c */
[----:B------:R-:W-:Y:S01]  /*1ac0*/  FMUL R41, R27, UR5 ;  /* 0x000000051b297c20 */ /* 0x000fe20008400000 */
[----:B------:R-:W-:Y:S01]  /*1ad0*/  IADD3 R64, P4, PT, R46, R109, RZ ;  /* 0x0000006d2e407210 */ /* 0x000fe20007f9e0ff */
[----:B------:R-:W-:-:S03]  /*1ae0*/  FMUL R47, R30, UR5 ;  /* 0x000000051e2f7c20 */ /* 0x000fc60008400000 */
[----:B------:R-:W-:Y:S01]  /*1af0*/  LEA.HI.X.SX32 R65, R46, R39, 0x1, P4 ;  /* 0x000000272e417211 */ /* 0x000fe200020f0eff */
[----:B------:R-:W-:Y:S01]  /*1b00*/  FMUL R46, R29, UR5 ;  /* 0x000000051d2e7c20 */ /* 0x000fe20008400000 */
[----:B------:R-:W-:Y:S02]  /*1b10*/  FMNMX3 R41, R108, R41, R54, !PT ;  /* 0x000000296c297276 */ /* 0x000fe40007800036 */
[----:B------:R-:W-:Y:S02]  /*1b20*/  IADD3 R54, P4, PT, R40, R109, RZ ;  /* 0x0000006d28367210 */ /* 0x000fe40007f9e0ff */
[----:B------:R-:W-:Y:S01]  /*1b30*/  FMNMX3 R46, R41, R46, R47, !PT ;  /* 0x0000002e292e7276 */ /* 0x000fe2000780002f */
[----:B------:R-:W-:Y:S01]  /*1b40*/  FMUL R41, R32, UR5 ;  /* 0x0000000520297c20 */ /* 0x000fe20008400000 */
[----:B------:R-:W-:Y:S01]  /*1b50*/  LEA.HI.X.SX32 R55, R40, R39, 0x1, P4 ;  /* 0x0000002728377211 */ /* 0x000fe200020f0eff */
[----:B------:R-:W-:-:S05]  /*1b60*/  FMUL R40, R31, UR5 ;  /* 0x000000051f287c20 */ /* 0x000fca0008400000 */
[----:B------:R-:W-:Y:S01]  /*1b70*/  FMNMX3 R47, R46, R40, R41, !PT ;  /* 0x000000282e2f7276 */ /* 0x000fe20007800029 */
[----:B------:R-:W-:Y:S01]  /*1b80*/  FMUL R40, R33, UR5 ;  /* 0x0000000521287c20 */ /* 0x000fe20008400000 */
[----:B------:R-:W-:-:S05]  /*1b90*/  FMUL R41, R34, UR5 ;  /* 0x0000000522297c20 */ /* 0x000fca0008400000 */
[----:B------:R-:W-:Y:S01]  /*1ba0*/  FMNMX3 R41, R47, R40, R41, !PT ;  /* 0x000000282f297276 */ /* 0x000fe20007800029 */
[----:B------:R-:W-:-:S05]  /*1bb0*/  FMUL R40, R35, UR5 ;  /* 0x0000000523287c20 */ /* 0x000fca0008400000 */
[----:B------:R-:W-:-:S05]  /*1bc0*/  FMNMX R108, R40, R41, !PT ;  /* 0x00000029286c7209 */ /* 0x000fca0007800000 */
[----:B------:R-:W1:Y:S01]  /*1bd0*/  SHFL.BFLY PT, R61, R108, 0x10, 0x1f ;  /* 0x0e001f006c3d7f89 */ /* 0x000e6200000e0000 */
[----:B------:R-:W-:Y:S01]  /*1be0*/  IADD3 R46, P4, PT, R62, R109, RZ ;  /* 0x0000006d3e2e7210 */ /* 0x000fe20007f9e0ff */
[----:B------:R-:W-:-:S03]  /*1bf0*/  IMAD R84, R107, 0x2, R84 ;  /* 0x000000026b547824 */ /* 0x000fc600078e0254 */
[----:B------:R-:W-:Y:S02]  /*1c00*/  LEA.HI.X.SX32 R47, R62, R39, 0x1, P4 ;  /* 0x000000273e2f7211 */ /* 0x000fe400020f0eff */
[----:B------:R-:W-:-:S04]  /*1c10*/  IADD3 R40, P4, PT, R84, R109, RZ ;  /* 0x0000006d54287210 */ /* 0x000fc80007f9e0ff */
[----:B------:R-:W-:Y:S02]  /*1c20*/  LEA.HI.X.SX32 R41, R84, R39, 0x1, P4 ;  /* 0x0000002754297211 */ /* 0x000fe400020f0eff */
[----:B-1----:R-:W-:-:S05]  /*1c30*/  FMNMX3 R61, R108, -INF , R61, !PT ;  /* 0xff8000006c3d7876 */ /* 0x002fca000780003d */
[--C-:B------:R-:W-:Y:S01]  /*1c40*/  FFMA R4, R4, UR5, -R61.reuse ;  /* 0x0000000504047c23 */ /* 0x100fe2000800083d */
[--C-:B------:R-:W-:Y:S01]  /*1c50*/  FFMA R5, R5, UR5, -R61.reuse ;  /* 0x0000000505057c23 */ /* 0x100fe2000800083d */
[----:B------:R-:W-:Y:S02]  /*1c60*/  FFMA R6, R6, UR5, -R61 ;  /* 0x0000000506067c23 */ /* 0x000fe4000800083d */
[----:B------:R-:W-:Y:S01]  /*1c70*/  FMUL R4, R4, 1.4426950216293334961 ;  /* 0x3fb8aa3b04047820 */ /* 0x000fe20000400000 */
[----:B------:R-:W-:Y:S01]  /*1c80*/  FMUL R5, R5, 1.4426950216293334961 ;  /* 0x3fb8aa3b05057820 */ /* 0x000fe20000400000 */
[----:B------:R-:W-:Y:S01]  /*1c90*/  IADD3 R62, P4, PT, R60, R109, RZ ;  /* 0x0000006d3c3e7210 */ /* 0x000fe20007f9e0ff */
[----:B------:R-:W-:-:S03]  /*1ca0*/  FMUL R120, R6, 1.4426950216293334961 ;  /* 0x3fb8aa3b06787820 */ /* 0x000fc60000400000 */
[----:B------:R-:W-:Y:S01]  /*1cb0*/  MUFU.EX2 R4, R4 ;  /* 0x0000000400047308 */ /* 0x000fe20000000800 */
[----:B------:R-:W-:Y:S01]  /*1cc0*/  LEA.HI.X.SX32 R63, R60, R39, 0x1, P4 ;  /* 0x000000273c3f7211 */ /* 0x000fe200020f0eff */
[----:B------:R-:W-:Y:S02]  /*1cd0*/  IMAD R60, R52, R107, RZ ;  /* 0x0000006b343c7224 */ /* 0x000fe400078e02ff */
[----:B------:R-:W-:-:S04]  /*1ce0*/  FFMA R6, R7, UR5, -R61 ;  /* 0x0000000507067c23 */ /* 0x000fc8000800083d */
[----:B------:R-:W1:Y:S01]  /*1cf0*/  MUFU.EX2 R5, R5 ;  /* 0x0000000500057308 */ /* 0x000e620000000800 */
[----:B------:R-:W-:-:S07]  /*1d00*/  IADD3 R52, P4, PT, R60, R109, RZ ;  /* 0x0000006d3c347210 */ /* 0x000fce0007f9e0ff */
[----:B------:R-:W1:Y:S01]  /*1d10*/  MUFU.EX2 R7, R120 ;  /* 0x0000007800077308 */ /* 0x000e620000000800 */
[----:B------:R-:W-:Y:S02]  /*1d20*/  LEA.HI.X.SX32 R53, R60, R39, 0x1, P4 ;  /* 0x000000273c357211 */ /* 0x000fe400020f0eff */
[C---:B------:R-:W-:Y:S02]  /*1d30*/  IADD3 R108, P4, PT, R80.reuse, R109, RZ ;  /* 0x0000006d506c7210 */ /* 0x040fe40007f9e0ff */
[----:B------:R-:W-:Y:S02]  /*1d40*/  PRMT R110, RZ, 0x7610, R110 ;  /* 0x00007610ff6e7816 */ /* 0x000fe4000000006e */
[----:B------:R-:W-:Y:S02]  /*1d50*/  LEA.HI.X.SX32 R109, R80, R39, 0x1, P4 ;  /* 0x00000027506d7211 */ /* 0x000fe400020f0eff */
[----:B------:R-:W-:Y:S01]  /*1d60*/  PRMT R117, RZ, 0x7610, R117 ;  /* 0x00007610ff757816 */ /* 0x000fe20000000075 */
[----:B-1----:R-:W-:Y:S01]  /*1d70*/  FADD R80, R4, R5 ;  /* 0x0000000504507221 */ /* 0x002fe20000000000 */
[----:B------:R-:W-:Y:S01]  /*1d80*/  PRMT R115, RZ, 0x7610, R115 ;  /* 0x00007610ff737816 */ /* 0x000fe20000000073 */
[----:B------:R-:W2:Y:S01]  /*1d90*/  @P2 LDG.E.U8 R110, desc[UR26][R42.64] ;  /* 0x0000001a2a6e2981 */ /* 0x000ea2000c1e1100 */
[----:B------:R-:W-:-:S02]  /*1da0*/  PRMT R113, RZ, 0x7610, R113 ;  /* 0x00007610ff717816 */ /* 0x000fc40000000071 */
[----:B------:R-:W-:Y:S01]  /*1db0*/  PRMT R111, RZ, 0x7610, R111 ;  /* 0x00007610ff6f7816 */ /* 0x000fe2000000006f */
[----:B------:R-:W2:Y:S01]  /*1dc0*/  @P2 LDG.E.U8 R117, desc[UR26][R64.64] ;  /* 0x0000001a40752981 */ /* 0x000ea2000c1e1100 */
[----:B------:R-:W-:Y:S02]  /*1dd0*/  PRMT R60, RZ, 0x7610, R60 ;  /* 0x00007610ff3c7816 */ /* 0x000fe4000000003c */
[----:B------:R-:W-:Y:S01]  /*1de0*/  LEA.HI.X.SX32 R107, R118, R39, 0x1, P5 ;  /* 0x00000027766b7211 */ /* 0x000fe200028f0eff */
[----:B------:R-:W-:Y:S01]  /*1df0*/  FADD R39, R7, R80 ;  /* 0x0000005007277221 */ /* 0x000fe20000000000 */
[----:B------:R-:W-:Y:S01]  /*1e00*/  PRMT R84, RZ, 0x7610, R84 ;  /* 0x00007610ff547816 */ /* 0x000fe20000000054 */
[----:B------:R-:W2:Y:S01]  /*1e10*/  @P2 LDG.E.U8 R115, desc[UR26][R54.64] ;  /* 0x0000001a36732981 */ /* 0x000ea2000c1e1100 */
[----:B------:R-:W-:Y:S02]  /*1e20*/  PRMT R118, RZ, 0x7610, R118 ;  /* 0x00007610ff767816 */ /* 0x000fe40000000076 */
[----:B------:R-:W-:Y:S01]  /*1e30*/  PRMT R80, RZ, 0x7610, R80 ;  /* 0x00007610ff507816 */ /* 0x000fe20000000050 */
[----:B------:R-:W2:Y:S04]  /*1e40*/  @P2 LDG.E.U8 R113, desc[UR26][R46.64] ;  /* 0x0000001a2e712981 */ /* 0x000ea8000c1e1100 */
[----:B------:R-:W2:Y:S04]  /*1e50*/  @P2 LDG.E.U8 R111, desc[UR26][R40.64] ;  /* 0x0000001a286f2981 */ /* 0x000ea8000c1e1100 */
[----:B------:R-:W2:Y:S04]  /*1e60*/  @P2 LDG.E.U8 R60, desc[UR26][R52.64] ;  /* 0x0000001a343c2981 */ /* 0x000ea8000c1e1100 */
[----:B------:R-:W2:Y:S04]  /*1e70*/  @P2 LDG.E.U8 R84, desc[UR26][R62.64] ;  /* 0x0000001a3e542981 */ /* 0x000ea8000c1e1100 */
[----:B------:R-:W2:Y:S04]  /*1e80*/  @P2 LDG.E.U8 R118, desc[UR26][R108.64] ;  /* 0x0000001a6c762981 */ /* 0x000ea8000c1e1100 */
[----:B------:R-:W2:Y:S01]  /*1e90*/  @P2 LDG.E.U8 R80, desc[UR26][R106.64] ;  /* 0x0000001a6a502981 */ /* 0x000ea2000c1e1100 */
[----:B------:R-:W-:Y:S01]  /*1ea0*/  FMUL R122, R6, 1.4426950216293334961 ;  /* 0x3fb8aa3b067a7820 */ /* 0x000fe20000400000 */
[--C-:B------:R-:W-:Y:S01]  /*1eb0*/  FFMA R6, R8, UR5, -R61.reuse ;  /* 0x0000000508067c23 */ /* 0x100fe2000800083d */
[----:B------:R-:W-:-:S03]  /*1ec0*/  FFMA R9, R9, UR5, -R61 ;  /* 0x0000000509097c23 */ /* 0x000fc6000800083d */
[----:B------:R-:W-:Y:S01]  /*1ed0*/  FMUL R6, R6, 1.4426950216293334961 ;  /* 0x3fb8aa3b06067820 */ /* 0x000fe20000400000 */
[----:B------:R-:W1:Y:S01]  /*1ee0*/  MUFU.EX2 R8, R122 ;  /* 0x0000007a00087308 */ /* 0x000e620000000800 */
[----:B------:R-:W-:Y:S01]  /*1ef0*/  FMUL R9, R9, 1.4426950216293334961 ;  /* 0x3fb8aa3b09097820 */ /* 0x000fe20000400000 */
[--C-:B------:R-:W-:Y:S01]  /*1f00*/  FFMA R10, R10, UR5, -R61.reuse ;  /* 0x000000050a0a7c23 */ /* 0x100fe2000800083d */
[----:B------:R-:W-:-:S03]  /*1f10*/  FFMA R11, R11, UR5, -R61 ;  /* 0x000000050b0b7c23 */ /* 0x000fc6000800083d */
[----:B------:R-:W-:Y:S02]  /*1f20*/  FMUL R10, R10, 1.4426950216293334961 ;  /* 0x3fb8aa3b0a0a7820 */ /* 0x000fe40000400000 */
[----:B------:R-:W1:Y:S01]  /*1f30*/  MUFU.EX2 R6, R6 ;  /* 0x0000000600067308 */ /* 0x000e620000000800 */
[----:B------:R-:W-:-:S07]  /*1f40*/  FMUL R11, R11, 1.4426950216293334961 ;  /* 0x3fb8aa3b0b0b7820 */ /* 0x000fce0000400000 */
[----:B------:R-:W1:Y:S02]  /*1f50*/  MUFU.EX2 R9, R9 ;  /* 0x0000000900097308 */ /* 0x000e640000000800 */
[----:B-1----:R-:W-:-:S06]  /*1f60*/  FADD R39, R8, R39 ;  /* 0x0000002708277221 */ /* 0x002fcc0000000000 */
[----:B------:R-:W1:Y:S01]  /*1f70*/  MUFU.EX2 R10, R10 ;  /* 0x0000000a000a7308 */ /* 0x000e620000000800 */
[----:B------:R-:W-:Y:S01]  /*1f80*/  F2FP.SATFINITE.E4M3.F32.PACK_AB_MERGE_C R7, R8, R7, RZ ;  /* 0x000000070807723e */ /* 0x000fe200048070ff */
[----:B------:R-:W-:-:S06]  /*1f90*/  FADD R8, R6, R39 ;  /* 0x0000002706087221 */ /* 0x000fcc0000000000 */
[----:B------:R-:W1:Y:S01]  /*1fa0*/  MUFU.EX2 R11, R11 ;  /* 0x0000000b000b7308 */ /* 0x000e620000000800 */
[----:B------:R-:W-:Y:S01]  /*1fb0*/  FADD R39, R9, R8 ;  /* 0x0000000809277221 */ /* 0x000fe20000000000 */
[--C-:B------:R-:W-:Y:S01]  /*1fc0*/  FFMA R12, R12, UR5, -R61.reuse ;  /* 0x000000050c0c7c23 */ /* 0x100fe2000800083d */
[----:B------:R-:W-:Y:S02]  /*1fd0*/  FFMA R13, R13, UR5, -R61 ;  /* 0x000000050d0d7c23 */ /* 0x000fe4000800083d */
[----:B-1----:R-:W-:Y:S01]  /*1fe0*/  FADD R8, R10, R39 ;  /* 0x000000270a087221 */ /* 0x002fe20000000000 */
[----:B------:R-:W-:-:S03]  /*1ff0*/  FFMA R14, R14, UR5, -R61 ;  /* 0x000000050e0e7c23 */ /* 0x000fc6000800083d */
[C---:B------:R-:W-:Y:S01]  /*2000*/  FADD R39, R11.reuse, R8 ;  /* 0x000000080b277221 */ /* 0x040fe20000000000 */
[----:B------:R-:W-:Y:S01]  /*2010*/  FMUL R8, R12, 1.4426950216293334961 ;  /* 0x3fb8aa3b0c087820 */ /* 0x000fe20000400000 */
[----:B------:R-:W-:Y:S01]  /*2020*/  F2FP.SATFINITE.E4M3.F32.PACK_AB_MERGE_C R10, R11, R10, RZ ;  /* 0x0000000a0b0a723e */ /* 0x000fe200048070ff */
[----:B------:R-:W-:Y:S01]  /*2030*/  FMUL R11, R13, 1.4426950216293334961 ;  /* 0x3fb8aa3b0d0b7820 */ /* 0x000fe20000400000 */
[----:B------:R-:W-:-:S03]  /*2040*/  FFMA R12, R15, UR5, -R61 ;  /* 0x000000050f0c7c23 */ /* 0x000fc6000800083d */
[----:B------:R-:W1:Y:S01]  /*2050*/  MUFU.EX2 R8, R8 ;  /* 0x0000000800087308 */ /* 0x000e620000000800 */
[----:B------:R-:W-:Y:S01]  /*2060*/  FMUL R14, R14, 1.4426950216293334961 ;  /* 0x3fb8aa3b0e0e7820 */ /* 0x000fe20000400000 */
[----:B------:R-:W-:Y:S01]  /*2070*/  FMUL R120, R12, 1.4426950216293334961 ;  /* 0x3fb8aa3b0c787820 */ /* 0x000fe20000400000 */
[----:B------:R-:W-:-:S05]  /*2080*/  FFMA R12, R16, UR5, -R61 ;  /* 0x00000005100c7c23 */ /* 0x000fca000800083d */
[----:B------:R-:W0:Y:S01]  /*2090*/  MUFU.EX2 R11, R11 ;  /* 0x0000000b000b7308 */ /* 0x000e220000000800 */
[--C-:B------:R-:W-:Y:S01]  /*20a0*/  FFMA R17, R17, UR5, -R61.reuse ;  /* 0x0000000511117c23 */ /* 0x100fe2000800083d */
[----:B------:R-:W-:Y:S01]  /*20b0*/  FMUL R12, R12, 1.4426950216293334961 ;  /* 0x3fb8aa3b0c0c7820 */ /* 0x000fe20000400000 */
[--C-:B------:R-:W-:Y:S01]  /*20c0*/  FFMA R21, R21, UR5, -R61.reuse ;  /* 0x0000000515157c23 */ /* 0x100fe2000800083d */
[----:B------:R-:W-:-:S04]  /*20d0*/  FFMA R23, R23, UR5, -R61 ;  /* 0x0000000517177c23 */ /* 0x000fc8000800083d */
[----:B------:R1:W0:Y:S01]  /*20e0*/  MUFU.EX2 R15, R14 ;  /* 0x0000000e000f7308 */ /* 0x0002220000000800 */
[--C-:B------:R-:W-:Y:S01]  /*20f0*/  FFMA R26, R26, UR5, -R61.reuse ;  /* 0x000000051a1a7c23 */ /* 0x100fe2000800083d */
[----:B------:R-:W-:Y:S01]  /*2100*/  FMUL R13, R17, 1.4426950216293334961 ;  /* 0x3fb8aa3b110d7820 */ /* 0x000fe20000400000 */
[----:B------:R-:W-:Y:S01]  /*2110*/  FFMA R18, R18, UR5, -R61 ;  /* 0x0000000512127c23 */ /* 0x000fe2000800083d */
[----:B------:R-:W-:Y:S01]  /*2120*/  FMUL R17, R21, 1.4426950216293334961 ;  /* 0x3fb8aa3b15117820 */ /* 0x000fe20000400000 */
[----:B------:R-:W-:-:S03]  /*2130*/  FMUL R21, R23, 1.4426950216293334961 ;  /* 0x3fb8aa3b17157820 */ /* 0x000fc60000400000 */
[----:B------:R-:W0:Y:S01]  /*2140*/  MUFU.EX2 R16, R120 ;  /* 0x0000007800107308 */ /* 0x000e220000000800 */
[----:B------:R-:W-:Y:S01]  /*2150*/  FMUL R23, R26, 1.4426950216293334961 ;  /* 0x3fb8aa3b1a177820 */ /* 0x000fe20000400000 */
[----:B------:R-:W-:Y:S01]  /*2160*/  FFMA R20, R20, UR5, -R61 ;  /* 0x0000000514147c23 */ /* 0x000fe2000800083d */
[----:B-1----:R-:W-:Y:S01]  /*2170*/  FADD R26, R8, R39 ;  /* 0x00000027081a7221 */ /* 0x002fe20000000000 */
[----:B------:R-:W-:Y:S01]  /*2180*/  FMUL R18, R18, 1.4426950216293334961 ;  /* 0x3fb8aa3b12127820 */ /* 0x000fe20000400000 */
[--C-:B------:R-:W-:Y:S01]  /*2190*/  FFMA R19, R19, UR5, -R61.reuse ;  /* 0x0000000513137c23 */ /* 0x100fe2000800083d */
[--C-:B------:R-:W-:Y:S02]  /*21a0*/  FFMA R22, R22, UR5, -R61.reuse ;  /* 0x0000000516167c23 */ /* 0x100fe4000800083d */
[----:B------:R-:W1:Y:S01]  /*21b0*/  MUFU.EX2 R12, R12 ;  /* 0x0000000c000c7308 */ /* 0x000e620000000800 */
[----:B------:R-:W-:Y:S01]  /*21c0*/  FMUL R14, R20, 1.4426950216293334961 ;  /* 0x3fb8aa3b140e7820 */ /* 0x000fe20000400000 */
[----:B0-----:R-:W-:Y:S01]  /*21d0*/  FADD R26, R11, R26 ;  /* 0x0000001a0b1a7221 */ /* 0x001fe20000000000 */
[----:B------:R-:W-:Y:S01]  /*21e0*/  FMUL R19, R19, 1.4426950216293334961 ;  /* 0x3fb8aa3b13137820 */ /* 0x000fe20000400000 */
[----:B------:R-:W-:Y:S01]  /*21f0*/  FMUL R20, R22, 1.4426950216293334961 ;  /* 0x3fb8aa3b16147820 */ /* 0x000fe20000400000 */
[----:B------:R-:W-:-:S03]  /*2200*/  FFMA R22, R25, UR5, -R61 ;  /* 0x0000000519167c23 */ /* 0x000fc6000800083d */
[----:B------:R-:W0:Y:S01]  /*2210*/  MUFU.EX2 R13, R13 ;  /* 0x0000000d000d7308 */ /* 0x000e220000000800 */
[----:B------:R-:W-:Y:S01]  /*2220*/  FFMA R24, R24, UR5, -R61 ;  /* 0x0000000518187c23 */ /* 0x000fe2000800083d */
[----:B------:R-:W-:Y:S01]  /*2230*/  FADD R39, R15, R26 ;  /* 0x0000001a0f277221 */ /* 0x000fe20000000000 */
[----:B------:R-:W-:-:S05]  /*2240*/  FMUL R22, R22, 1.4426950216293334961 ;  /* 0x3fb8aa3b16167820 */ /* 0x000fca0000400000 */
[----:B------:R-:W0:Y:S01]  /*2250*/  MUFU.EX2 R18, R18 ;  /* 0x0000001200127308 */ /* 0x000e220000000800 */
[----:B------:R-:W-:Y:S01]  /*2260*/  FADD R39, R16, R39 ;  /* 0x0000002710277221 */ /* 0x000fe20000000000 */
[----:B------:R-:W-:-:S06]  /*2270*/  FMUL R120, R24, 1.4426950216293334961 ;  /* 0x3fb8aa3b18787820 */ /* 0x000fcc0000400000 */
[----:B------:R-:W0:Y:S01]  /*2280*/  MUFU.EX2 R19, R19 ;  /* 0x0000001300137308 */ /* 0x000e220000000800 */
[----:B------:R-:W-:-:S07]  /*2290*/  FFMA R27, R27, UR5, -R61 ;  /* 0x000000051b1b7c23 */ /* 0x000fce000800083d */
[----:B------:R0:W-:Y:S08]  /*22a0*/  MUFU.EX2 R24, R22 ;  /* 0x0000001600187308 */ /* 0x0001f00000000800 */
[----:B------:R-:W3:Y:S01]  /*22b0*/  MUFU.EX2 R14, R14 ;  /* 0x0000000e000e7308 */ /* 0x000ee20000000800 */
[----:B0-----:R-:W-:Y:S01]  /*22c0*/  F2FP.SATFINITE.E4M3.F32.PACK_AB_MERGE_C R22, R16, R15, RZ ;  /* 0x0000000f1016723e */ /* 0x001fe200048070ff */
[----:B-1----:R-:W-:Y:S01]  /*22d0*/  FADD R16, R12, R39 ;  /* 0x000000270c107221 */ /* 0x002fe20000000000 */
[----:B------:R-:W-:-:S03]  /*22e0*/  FMUL R27, R27, 1.4426950216293334961 ;  /* 0x3fb8aa3b1b1b7820 */ /* 0x000fc60000400000 */
[----:B------:R-:W-:Y:S02]  /*22f0*/  FADD R39, R13, R16 ;  /* 0x000000100d277221 */ /* 0x000fe40000000000 */
[----:B------:R-:W0:Y:S02]  /*2300*/  MUFU.EX2 R17, R17 ;  /* 0x0000001100117308 */ /* 0x000e240000000800 */
[----:B------:R-:W-:Y:S01]  /*2310*/  FADD R16, R18, R39 ;  /* 0x0000002712107221 */ /* 0x000fe20000000000 */
[----:B------:R-:W-:-:S05]  /*2320*/  FFMA R26, R28, UR5, -R61 ;  /* 0x000000051c1a7c23 */ /* 0x000fca000800083d */
[----:B------:R-:W1:Y:S08]  /*2330*/  MUFU.EX2 R20, R20 ;  /* 0x0000001400147308 */ /* 0x000e700000000800 */
[----:B------:R-:W0:Y:S08]  /*2340*/  MUFU.EX2 R21, R21 ;  /* 0x0000001500157308 */ /* 0x000e300000000800 */
[----:B------:R0:W-:Y:S02]  /*2350*/  MUFU.EX2 R28, R27 ;  /* 0x0000001b001c7308 */ /* 0x0001e40000000800 */
[----:B0-----:R-:W-:-:S06]  /*2360*/  FADD R27, R19, R16 ;  /* 0x00000010131b7221 */ /* 0x001fcc0000000000 */
[----:B------:R-:W0:Y:S01]  /*2370*/  MUFU.EX2 R25, R120 ;  /* 0x0000007800197308 */ /* 0x000e220000000800 */
[----:B---3--:R-:W-:-:S04]  /*2380*/  FADD R16, R14, R27 ;  /* 0x0000001b0e107221 */ /* 0x008fc80000000000 */
[----:B------:R-:W-:-:S03]  /*2390*/  FADD R27, R17, R16 ;  /* 0x00000010111b7221 */ /* 0x000fc60000000000 */
[----:B------:R-:W3:Y:S01]  /*23a0*/  MUFU.EX2 R23, R23 ;  /* 0x0000001700177308 */ /* 0x000ee20000000800 */
[----:B------:R-:W-:Y:S01]  /*23b0*/  FMUL R26, R26, 1.4426950216293334961 ;  /* 0x3fb8aa3b1a1a7820 */ /* 0x000fe20000400000 */
[----:B------:R-:W-:Y:S01]  /*23c0*/  FFMA R29, R29, UR5, -R61 ;  /* 0x000000051d1d7c23 */ /* 0x000fe2000800083d */
[----:B-1----:R-:W-:Y:S01]  /*23d0*/  FADD R16, R20, R27 ;  /* 0x0000001b14107221 */ /* 0x002fe20000000000 */
[--C-:B------:R-:W-:Y:S02]  /*23e0*/  FFMA R30, R30, UR5, -R61.reuse ;  /* 0x000000051e1e7c23 */ /* 0x100fe4000800083d */
[----:B------:R-:W-:Y:S01]  /*23f0*/  FMUL R15, R29, 1.4426950216293334961 ;  /* 0x3fb8aa3b1d0f7820 */ /* 0x000fe20000400000 */
[----:B------:R-:W-:Y:S01]  /*2400*/  FADD R16, R21, R16 ;  /* 0x0000001015107221 */ /* 0x000fe20000000000 */
[----:B------:R-:W1:Y:S01]  /*2410*/  MUFU.EX2 R26, R26 ;  /* 0x0000001a001a7308 */ /* 0x000e620000000800 */
[--C-:B------:R-:W-:Y:S01]  /*2420*/  FFMA R32, R32, UR5, -R61.reuse ;  /* 0x0000000520207c23 */ /* 0x100fe2000800083d */
[----:B------:R-:W-:Y:S01]  /*2430*/  F2FP.SATFINITE.E4M3.F32.PACK_AB_MERGE_C R18, R19, R18, RZ ;  /* 0x000000121312723e */ /* 0x000fe200048070ff */
[----:B0-----:R-:W-:Y:S01]  /*2440*/  FADD R29, R25, R16 ;  /* 0x00000010191d7221 */ /* 0x001fe20000000000 */
[----:B------:R-:W-:Y:S01]  /*2450*/  FMUL R19, R30, 1.4426950216293334961 ;  /* 0x3fb8aa3b1e137820 */ /* 0x000fe20000400000 */
[----:B------:R-:W-:Y:S01]  /*2460*/  FFMA R31, R31, UR5, -R61 ;  /* 0x000000051f1f7c23 */ /* 0x000fe2000800083d */
[----:B------:R-:W-:Y:S01]  /*2470*/  FMUL R27, R32, 1.4426950216293334961 ;  /* 0x3fb8aa3b201b7820 */ /* 0x000fe20000400000 */
[----:B------:R-:W-:Y:S01]  /*2480*/  FADD R32, R24, R29 ;  /* 0x0000001d18207221 */ /* 0x000fe20000000000 */
[----:B------:R-:W0:Y:S01]  /*2490*/  MUFU.EX2 R15, R15 ;  /* 0x0000000f000f7308 */ /* 0x000e220000000800 */
[----:B------:R-:W-:Y:S01]  /*24a0*/  FMUL R30, R31, 1.4426950216293334961 ;  /* 0x3fb8aa3b1f1e7820 */ /* 0x000fe20000400000 */
[----:B------:R-:W-:Y:S01]  /*24b0*/  FFMA R33, R33, UR5, -R61 ;  /* 0x0000000521217c23 */ /* 0x000fe2000800083d */
[----:B---3--:R-:W-:-:S05]  /*24c0*/  FADD R29, R23, R32 ;  /* 0x00000020171d7221 */ /* 0x008fca0000000000 */
[----:B------:R-:W3:Y:S01]  /*24d0*/  MUFU.EX2 R19, R19 ;  /* 0x0000001300137308 */ /* 0x000ee20000000800 */
[----:B------:R-:W-:Y:S01]  /*24e0*/  FADD R29, R28, R29 ;  /* 0x0000001d1c1d7221 */ /* 0x000fe20000000000 */
[----:B------:R-:W-:Y:S01]  /*24f0*/  FMUL R16, R33, 1.4426950216293334961 ;  /* 0x3fb8aa3b21107820 */ /* 0x000fe20000400000 */
[----:B------:R-:W-:-:S05]  /*2500*/  FFMA R34, R34, UR5, -R61 ;  /* 0x0000000522227c23 */ /* 0x000fca000800083d */
[----:B------:R-:W3:Y:S01]  /*2510*/  MUFU.EX2 R30, R30 ;  /* 0x0000001e001e7308 */ /* 0x000ee20000000800 */
[----:B-1----:R-:W-:Y:S01]  /*2520*/  FADD R32, R26, R29 ;  /* 0x0000001d1a207221 */ /* 0x002fe20000000000 */
[----:B------:R-:W-:Y:S01]  /*2530*/  FMUL R31, R34, 1.4426950216293334961 ;  /* 0x3fb8aa3b221f7820 */ /* 0x000fe20000400000 */
[----:B------:R-:W-:-:S05]  /*2540*/  FFMA R35, R35, UR5, -R61 ;  /* 0x0000000523237c23 */ /* 0x000fca000800083d */
[----:B------:R-:W1:Y:S01]  /*2550*/  MUFU.EX2 R27, R27 ;  /* 0x0000001b001b7308 */ /* 0x000e620000000800 */
[----:B0-----:R-:W-:Y:S01]  /*2560*/  FADD R32, R15, R32 ;  /* 0x000000200f207221 */ /* 0x001fe20000000000 */
[----:B------:R-:W-:-:S06]  /*2570*/  FMUL R35, R35, 1.4426950216293334961 ;  /* 0x3fb8aa3b23237820 */ /* 0x000fcc0000400000 */
[----:B------:R-:W0:Y:S01]  /*2580*/  MUFU.EX2 R16, R16 ;  /* 0x0000001000107308 */ /* 0x000e220000000800 */
[----:B---3--:R-:W-:-:S07]  /*2590*/  FADD R29, R19, R32 ;  /* 0x00000020131d7221 */ /* 0x008fce0000000000 */
[----:B------:R-:W3:Y:S01]  /*25a0*/  MUFU.EX2 R31, R31 ;  /* 0x0000001f001f7308 */ /* 0x000ee20000000800 */
[----:B------:R-:W-:Y:S01]  /*25b0*/  FADD R32, R30, R29 ;  /* 0x0000001d1e207221 */ /* 0x000fe20000000000 */
[----:B------:R-:W-:-:S06]  /*25c0*/  F2FP.SATFINITE.E4M3.F32.PACK_AB_MERGE_C R29, R21, R20, RZ ;  /* 0x00000014151d723e */ /* 0x000fcc00048070ff */
[----:B------:R-:W4:Y:S01]  /*25d0*/  MUFU.EX2 R34, R35 ;  /* 0x0000002300227308 */ /* 0x000f220000000800 */
[----:B-1----:R-:W-:-:S04]  /*25e0*/  FADD R21, R27, R32 ;  /* 0x000000201b157221 */ /* 0x002fc80000000000 */
[----:B0-----:R-:W-:-:S04]  /*25f0*/  FADD R20, R16, R21 ;  /* 0x0000001510147221 */ /* 0x001fc80000000000 */
[----:B---3--:R-:W-:Y:S01]  /*2600*/  FADD R21, R31, R20 ;  /* 0x000000141f157221 */ /* 0x008fe20000000000 */
[----:B------:R-:W-:Y:S01]  /*2610*/  IMAD.SHL.U32 R20, R0, 0x8, RZ ;  /* 0x0000000800147824 */ /* 0x000fe200078e00ff */
[----:B------:R-:W-:Y:S02]  /*2620*/  F2FP.SATFINITE.E4M3.F32.PACK_AB_MERGE_C R32, R28, R23, RZ ;  /* 0x000000171c20723e */ /* 0x000fe400048070ff */
[----:B----4-:R-:W-:Y:S02]  /*2630*/  FADD R28, R34, R21 ;  /* 0x00000015221c7221 */ /* 0x010fe40000000000 */
[----:B------:R-:W-:Y:S02]  /*2640*/  LOP3.LUT R21, R20, 0x30, RZ, 0xc0, !PT ;  /* 0x0000003014157812 */ /* 0x000fe400078ec0ff */
[----:B------:R-:W-:-:S04]  /*2650*/  LOP3.LUT R20, R0, 0x60, RZ, 0xc0, !PT ;  /* 0x0000006000147812 */ /* 0x000fc800078ec0ff */
[----:B------:R-:W-:Y:S01]  /*2660*/  LEA R21, R20, R21, 0x5 ;  /* 0x0000001514157211 */ /* 0x000fe200078e28ff */
[C---:B------:R-:W-:Y:S02]  /*2670*/  IMAD.SHL.U32 R20, R0.reuse, 0x2, RZ ;  /* 0x0000000200147824 */ /* 0x040fe400078e00ff */
[----:B------:R-:W-:-:S03]  /*2680*/  IMAD.SHL.U32 R39, R0, 0x40, RZ ;  /* 0x0000004000277824 */ /* 0x000fc600078e00ff */
[----:B------:R-:W-:-:S04]  /*2690*/  LOP3.LUT R20, R21, 0x20, R20, 0x78, !PT ;  /* 0x0000002015147812 */ /* 0x000fc800078e7814 */
[----:B------:R-:W-:Y:S02]  /*26a0*/  LOP3.LUT R39, R20, 0x3c0, R39, 0xf8, !PT ;  /* 0x000003c014277812 */ /* 0x000fe400078ef827 */
[----:B------:R-:W-:Y:S01]  /*26b0*/  F2FP.SATFINITE.E4M3.F32.PACK_AB_MERGE_C R20, R5, R4, R7 ;  /* 0x000000040514723e */ /* 0x000fe20004807007 */
[----:B------:R-:W-:Y:S01]  /*26c0*/  FADD R4, -R61, -INF ;  /* 0xff8000003d047421 */ /* 0x000fe20000000100 */
[----:B------:R-:W-:Y:S02]  /*26d0*/  F2FP.SATFINITE.E4M3.F32.PACK_AB_MERGE_C R25, R24, R25, R32 ;  /* 0x000000191819723e */ /* 0x000fe40004807020 */
[----:B------:R-:W-:Y:S01]  /*26e0*/  F2FP.SATFINITE.E4M3.F32.PACK_AB_MERGE_C R24, R17, R14, R29 ;  /* 0x0000000e1118723e */ /* 0x000fe2000480701d */
[----:B------:R-:W-:Y:S01]  /*26f0*/  FMUL R29, R4, 1.4426950216293334961 ;  /* 0x3fb8aa3b041d7820 */ /* 0x000fe20000400000 */
[----:B------:R-:W-:Y:S01]  /*2700*/  F2FP.SATFINITE.E4M3.F32.PACK_AB_MERGE_C R19, R30, R19, RZ ;  /* 0x000000131e13723e */ /* 0x000fe200048070ff */
[----:B------:R-:W-:Y:S01]  /*2710*/  STS.U8 [R38+UR14+0x1800], R123 ;  /* 0x0018007b26007988 */ /* 0x000fe2000800000e */
[----:B------:R-:W-:-:S03]  /*2720*/  F2FP.SATFINITE.E4M3.F32.PACK_AB_MERGE_C R31, R34, R31, RZ ;  /* 0x0000001f221f723e */ /* 0x000fc600048070ff */
[----:B--2---:R-:W-:Y:S01]  /*2730*/  STS.U8 [R38+UR14+0x1a00], R85 ;  /* 0x001a005526007988 */ /* 0x004fe2000800000e */
[----:B------:R-:W0:Y:S03]  /*2740*/  MUFU.EX2 R29, R29 ;  /* 0x0000001d001d7308 */ /* 0x000e260000000800 */
[----:B------:R-:W-:Y:S01]  /*2750*/  STS.U8 [R38+UR14+0x1c00], R121 ;  /* 0x001c007926007988 */ /* 0x000fe2000800000e */
[----:B------:R-:W-:-:S03]  /*2760*/  F2FP.SATFINITE.E4M3.F32.PACK_AB_MERGE_C R21, R9, R6, R10 ;  /* 0x000000060915723e */ /* 0x000fc6000480700a */
[----:B------:R-:W-:Y:S01]  /*2770*/  STS.U8 [R38+UR14+0x1e00], R119 ;  /* 0x001e007726007988 */ /* 0x000fe2000800000e */
[----:B------:R-:W-:-:S03]  /*2780*/  F2FP.SATFINITE.E4M3.F32.PACK_AB_MERGE_C R22, R11, R8, R22 ;  /* 0x000000080b16723e */ /* 0x000fc60004807016 */
[----:B-----5:R-:W-:Y:S01]  /*2790*/  STS.U8 [R37+UR14+0x1880], R116 ;  /* 0x0018807425007988 */ /* 0x020fe2000800000e */
[----:B------:R-:W-:-:S03]  /*27a0*/  F2FP.SATFINITE.E4M3.F32.PACK_AB_MERGE_C R23, R13, R12, R18 ;  /* 0x0000000c0d17723e */ /* 0x000fc60004807012 */
[----:B------:R-:W-:Y:S01]  /*27b0*/  STS.U8 [R37+UR14+0x1a80], R114 ;  /* 0x001a807225007988 */ /* 0x000fe2000800000e */
[----:B------:R-:W-:-:S03]  /*27c0*/  F2FP.SATFINITE.E4M3.F32.PACK_AB_MERGE_C R26, R15, R26, R19 ;  /* 0x0000001a0f1a723e */ /* 0x000fc60004807013 */
[----:B------:R-:W-:Y:S01]  /*27d0*/  STS.U8 [R37+UR14+0x1c80], R112 ;  /* 0x001c807025007988 */ /* 0x000fe2000800000e */
[----:B------:R-:W-:-:S03]  /*27e0*/  F2FP.SATFINITE.E4M3.F32.PACK_AB_MERGE_C R27, R16, R27, R31 ;  /* 0x0000001b101b723e */ /* 0x000fc6000480701f */
[----:B------:R-:W-:Y:S04]  /*27f0*/  STS.U8 [R37+UR14+0x1e80], R110 ;  /* 0x001e806e25007988 */ /* 0x000fe8000800000e */
[----:B------:R-:W-:Y:S04]  /*2800*/  STS.U8 [R36+UR14+0x1900], R117 ;  /* 0x0019007524007988 */ /* 0x000fe8000800000e */
[----:B------:R-:W-:Y:S04]  /*2810*/  STS.U8 [R36+UR14+0x1b00], R115 ;  /* 0x001b007324007988 */ /* 0x000fe8000800000e */
[----:B------:R-:W-:Y:S04]  /*2820*/  STS.U8 [R36+UR14+0x1d00], R113 ;  /* 0x001d007124007988 */ /* 0x000fe8000800000e */
[----:B------:R-:W-:Y:S04]  /*2830*/  STS.U8 [R36+UR14+0x1f00], R111 ;  /* 0x001f006f24007988 */ /* 0x000fe8000800000e */
[----:B------:R1:W-:Y:S01]  /*2840*/  STS.U8 [R3+UR14+0x1b80], R60 ;  /* 0x001b803c03007988 */ /* 0x0003e2000800000e */
[----:B------:R-:W-:-:S03]  /*2850*/  UIADD3 UR17, UPT, UPT, UR17, -0x40, URZ ;  /* 0xffffffc011117890 */ /* 0x000fc6000fffe0ff */
[----:B------:R2:W-:Y:S01]  /*2860*/  STS.U8 [R3+UR14+0x1980], R84 ;  /* 0x0019805403007988 */ /* 0x0005e2000800000e */
[----:B------:R-:W-:Y:S01]  /*2870*/  LDTM.16dp32bit_t0_t15.x16 R4, tmem[UR15] ;  /* 0x0000000f000479ee */ /* 0x000fe20008a00000 */
[----:B------:R-:W3:Y:S01]  /*2880*/  LDTM.16dp32bit_t16_t31.x16 R4, tmem[UR15+0x10] ;  /* 0x0000100f000479ee */ /* 0x000ee20008a20000 */
[----:B-1----:R-:W-:Y:S01]  /*2890*/  LOP3.LUT R60, R39, 0x10, RZ, 0x3c, !PT ;  /* 0x00000010273c7812 */ /* 0x002fe200078e3cff */
[----:B------:R2:W-:Y:S04]  /*28a0*/  STS.U8 [R3+UR14+0x1d80], R118 ;  /* 0x001d807603007988 */ /* 0x0005e8000800000e */
[----:B------:R2:W-:Y:S04]  /*28b0*/  STS.U8 [R3+UR14+0x1f80], R80 ;  /* 0x001f805003007988 */ /* 0x0005e8000800000e */
[----:B------:R2:W-:Y:S04]  /*28c0*/  STS.128 [R39+UR14], R20 ;  /* 0x0000001427007988 */ /* 0x0005e80008000c0e */
[----:B------:R2:W-:Y:S01]  /*28d0*/  STS.128 [R60+UR14], R24 ;  /* 0x000000183c007988 */ /* 0x0005e20008000c0e */
[----:B------:R-:W-:-:S03]  /*28e0*/  NOP ;  /* 0x0000000000007918 */ /* 0x000fc60000000000 */
[----:B---3--:R2:W1:Y:S01]  /*28f0*/  SHFL.BFLY PT, R31, R28, 0x10, 0x1f ;  /* 0x0e001f001c1f7f89 */ /* 0x00846200000e0000 */
[----:B0-----:R-:W-:Y:S05]  /*2900*/  @!P2 BRA `(.L_x_9) ;  /* 0x000000000048a947 */ /* 0x001fea0003800000 */
[C---:B------:R-:W-:Y:S01]  /*2910*/  FMUL R4, R29.reuse, R4 ;  /* 0x000000041d047220 */ /* 0x040fe20000400000 */
        /* <DEDUP_REMOVED lines=14> */
[----:B------:R-:W-:-:S04]  /*2a00*/  FMUL R19, R29, R19 ;  /* 0x000000131d137220 */ /* 0x000fc80000400000 */
[----:B------:R0:W-:Y:S01]  /*2a10*/  STTM.16dp32bit_t0_t15.x16 tmem[UR15], R4 ;  /* 0x00000004000079ed */ /* 0x0001e20008a0000f */
[----:B------:R0:W-:Y:S02]  /*2a20*/  STTM.16dp32bit_t16_t31.x16 tmem[UR15+0x10], R4 ;  /* 0x00001004000079ed */ /* 0x0001e40008a2000f */
.L_x_9:
[----:B------:R-:W3:Y:S02]  /*2a30*/  FENCE.VIEW.ASYNC.T ;  /* 0x00000000000073c6 */ /* 0x000ee40000000200 */
[----:B---3--:R-:W-:Y:S01]  /*2a40*/  BAR.SYNC.DEFER_BLOCKING 0x0 ;  /* 0x0000000000007b1d */ /* 0x008fe20000010000 */
[----:B-12---:R-:W-:Y:S01]  /*2a50*/  FADD R28, R28, R31 ;  /* 0x0000001f1c1c7221 */ /* 0x006fe20000000000 */
[----:B------:R-:W-:-:S03]  /*2a60*/  UISETP.GE.AND UP1, UPT, UR17, 0x1, UPT ;  /* 0x000000011100788c */ /* 0x000fc6000bf26270 */
[----:B------:R-:W-:Y:S01]  /*2a70*/  FADD R28, R29, R28 ;  /* 0x0000001c1d1c7221 */ /* 0x000fe20000000000 */
[----:B------:R1:W-:Y:S06]  /*2a80*/  MEMBAR.ALL.CTA ;  /* 0x0000000000007992 */ /* 0x0003ec0000008000 */
[----:B-1----:R-:W1:Y:S02]  /*2a90*/  FENCE.VIEW.ASYNC.S ;  /* 0x00000000000073c6 */ /* 0x002e640000000000 */
[----:B-1----:R-:W-:Y:S06]  /*2aa0*/  BAR.SYNC.DEFER_BLOCKING 0x0 ;  /* 0x0000000000007b1d */ /* 0x002fec0000010000 */
[----:B------:R-:W-:Y:S05]  /*2ab0*/  @!P3 BRA `(.L_x_10) ;  /* 0x000000000060b947 */ /* 0x000fea0003800000 */
[----:B------:R-:W-:Y:S02]  /*2ac0*/  UIADD3 UR4, UPT, UPT, UR14, 0x1800, URZ ;  /* 0x000018000e047890 */ /* 0x000fe4000fffe0ff */
[----:B------:R-:W-:Y:S02]  /*2ad0*/  USHF.R.U32.HI UR6, URZ, 0x4, UR14 ;  /* 0x00000004ff067899 */ /* 0x000fe4000801160e */
[----:B------:R-:W-:Y:S02]  /*2ae0*/  USHF.R.U32.HI UR4, URZ, 0x4, UR4 ;  /* 0x00000004ff047899 */ /* 0x000fe40008011604 */
[----:B------:R-:W-:Y:S02]  /*2af0*/  USGXT.U32 UR6, UR6, 0xe ;  /* 0x0000000e0606789a */ /* 0x000fe40008000000 */
[----:B------:R-:W-:Y:S01]  /*2b00*/  USGXT.U32 UR8, UR4, 0xe ;  /* 0x0000000e0408789a */ /* 0x000fe20008000000 */
[----:B------:R-:W-:Y:S01]  /*2b10*/  UMOV UR18, 0xfffffffe ;  /* 0xfffffffe00127882 */ /* 0x000fe20000000000 */
[----:B------:R-:W-:Y:S01]  /*2b20*/  UMOV UR19, 0x7fffbfdf ;  /* 0x7fffbfdf00137882 */ /* 0x000fe20000000000 */
[----:B------:R-:W-:Y:S01]  /*2b30*/  UMOV UR7, URZ ;  /* 0x000000ff00077c82 */ /* 0x000fe20008000000 */
[----:B------:R-:W-:Y:S01]  /*2b40*/  UMOV UR9, URZ ;  /* 0x000000ff00097c82 */ /* 0x000fe20008000000 */
[----:B------:R-:W-:-:S02]  /*2b50*/  UIADD3.64 UR22, UPT, UPT, UR6, -UR18, URZ ;  /* 0x8000001206167297 */ /* 0x000fc4000fffe0ff */
[----:B------:R-:W-:Y:S01]  /*2b60*/  UIADD3.64 UR18, UPT, UPT, UR8, -UR18, URZ ;  /* 0x8000001208127297 */ /* 0x000fe2000fffe0ff */
[----:B------:R-:W-:Y:S01]  /*2b70*/  UMOV UR24, 0x0 ;  /* 0x0000000000187882 */ /* 0x000fe20000000000 */
[----:B------:R-:W-:Y:S01]  /*2b80*/  UMOV UR25, 0x4080010 ;  /* 0x0408001000197882 */ /* 0x000fe20000000000 */
[----:B------:R-:W-:Y:S01]  /*2b90*/  UMOV UR4, UR16 ;  /* 0x0000001000047c82 */ /* 0x000fe20008000000 */
[----:B------:R-:W-:Y:S01]  /*2ba0*/  UMOV UR5, URZ ;  /* 0x000000ff00057c82 */ /* 0x000fe20008000000 */
[----:B------:R-:W-:Y:S01]  /*2bb0*/  UMOV UR7, 0x80004020 ;  /* 0x8000402000077882 */ /* 0x000fe20000000000 */
[----:B------:R-:W-:Y:S01]  /*2bc0*/  UMOV UR9, 0x80004020 ;  /* 0x8000402000097882 */ /* 0x000fe20000000000 */
[----:B------:R-:W-:Y:S01]  /*2bd0*/  UMOV UR28, 0x0 ;  /* 0x00000000001c7882 */ /* 0x000fe20000000000 */
[----:B------:R-:W-:Y:S01]  /*2be0*/  UMOV UR29, 0x4080010 ;  /* 0x04080010001d7882 */ /* 0x000fe20000000000 */
[----:B------:R-:W-:Y:S01]  /*2bf0*/  UMOV UR4, UR4 ;  /* 0x0000000400047c82 */ /* 0x000fe20008000000 */
[----:B------:R1:W-:Y:S01]  /*2c00*/  UTCQMMA gdesc[UR6], gdesc[UR8], tmem[UR12], tmem[UR24], idesc[UR25], UPT ;  /* 0x00ff1808060075ea */ /* 0x0003e2000b80030c */
[----:B------:R1:W-:Y:S01]  /*2c10*/  UTCQMMA gdesc[UR22], gdesc[UR18], tmem[UR12], tmem[UR28], idesc[UR29], UPT ;  /* 0x00ff1c12160075ea */ /* 0x0003e2000b80030c */
[----:B------:R1:W-:Y:S01]  /*2c20*/  UTCBAR [UR4], URZ ;  /* 0x000000ff040073e9 */ /* 0x0003e200080000ff */
[----:B------:R-:W-:Y:S01]  /*2c30*/  NOP ;  /* 0x0000000000007918 */ /* 0x000fe20000000000 */
.L_x_10:
[----:B------:R-:W-:Y:S01]  /*2c40*/  FSEL R61, R61, -INF , P2 ;  /* 0xff8000003d3d7808 */ /* 0x000fe20001000000 */
[----:B-1----:R-:W-:Y:S01]  /*2c50*/  UMOV UR6, URZ ;  /* 0x000000ff00067c82 */ /* 0x002fe20008000000 */
[----:B------:R-:W-:Y:S01]  /*2c60*/  FSEL R80, R28, 1, P2 ;  /* 0x3f8000001c507808 */ /* 0x000fe20001000000 */
[----:B------:R-:W-:Y:S06]  /*2c70*/  BRA.U !UP1, `(.L_x_11) ;  /* 0x0000001d09007547 */ /* 0x000fec000b800000 */
[----:B------:R-:W-:Y:S01]  /*2c80*/  USHF.R.U32.HI UR33, URZ, 0x4, UR14 ;  /* 0x00000004ff217899 */ /* 0x000fe2000801160e */
[----:B------:R-:W-:Y:S01]  /*2c90*/  IMAD.SHL.U32 R81, R81, 0x40, RZ ;  /* 0x0000004051517824 */ /* 0x000fe200078e00ff */
[----:B------:R-:W-:Y:S01]  /*2ca0*/  UIADD3 UR4, UPT, UPT, UR14, 0x2800, URZ ;  /* 0x000028000e047890 */ /* 0x000fe2000fffe0ff */
[----:B------:R-:W-:Y:S01]  /*2cb0*/  MOV R112, R61 ;  /* 0x0000003d00707202 */ /* 0x000fe20000000f00 */
[----:B------:R-:W-:Y:S01]  /*2cc0*/  UIADD3 UR6, UPT, UPT, UR14, 0x1000, URZ ;  /* 0x000010000e067890 */ /* 0x000fe2000fffe0ff */
[----:B------:R-:W-:Y:S01]  /*2cd0*/  IMAD.MOV.U32 R114, RZ, RZ, RZ ;  /* 0x000000ffff727224 */ /* 0x000fe200078e00ff */
[----:B------:R-:W-:Y:S01]  /*2ce0*/  USHF.R.U32.HI UR4, URZ, 0x4, UR4 ;  /* 0x00000004ff047899 */ /* 0x000fe20008011604 */
[----:B------:R-:W-:Y:S01]  /*2cf0*/  IMAD.MOV.U32 R85, RZ, RZ, R81 ;  /* 0x000000ffff557224 */ /* 0x000fe200078e0051 */
[----:B------:R-:W-:Y:S02]  /*2d00*/  USGXT.U32 UR33, UR33, 0xe ;  /* 0x0000000e2121789a */ /* 0x000fe40008000000 */
[----:B------:R-:W-:-:S02]  /*2d10*/  USHF.L.U32 UR28, UR11, 0x6, URZ ;  /* 0x000000060b1c7899 */ /* 0x000fc400080006ff */
[----:B------:R-:W-:Y:S02]  /*2d20*/  USHF.R.U32.HI UR9, URZ, 0x4, UR20 ;  /* 0x00000004ff097899 */ /* 0x000fe40008011614 */
[----:B------:R-:W-:Y:S02]  /*2d30*/  USHF.R.U32.HI UR6, URZ, 0x4, UR6 ;  /* 0x00000004ff067899 */ /* 0x000fe40008011606 */
[----:B------:R-:W-:Y:S02]  /*2d40*/  USGXT.U32 UR4, UR4, 0xe ;  /* 0x0000000e0404789a */ /* 0x000fe40008000000 */
[----:B------:R-:W-:Y:S01]  /*2d50*/  UIADD3 UR34, UP2, UPT, UR33, 0x2, URZ ;  /* 0x0000000221227890 */ /* 0x000fe2000ff5e0ff */
[----:B------:R-:W-:Y:S01]  /*2d60*/  UMOV UR5, URZ ;  /* 0x000000ff00057c82 */ /* 0x000fe20008000000 */
[----:B------:R-:W-:Y:S01]  /*2d70*/  UMOV UR18, 0xfffffffe ;  /* 0xfffffffe00127882 */ /* 0x000fe20000000000 */
[----:B------:R-:W-:Y:S01]  /*2d80*/  UMOV UR19, 0x7fffbfdf ;  /* 0x7fffbfdf00137882 */ /* 0x000fe20000000000 */
[----:B------:R-:W-:Y:S01]  /*2d90*/  UISETP.NE.U32.AND UP1, UPT, UR21, URZ, UPT ;  /* 0x000000ff1500728c */ /* 0x000fe2000bf25070 */
[----:B------:R-:W1:Y:S01]  /*2da0*/  LDCU UR36, c[0x0][0x3a8] ;  /* 0x00007500ff2477ac */ /* 0x000e620008000800 */
[----:B------:R-:W-:-:S02]  /*2db0*/  USGXT.U32 UR9, UR9, 0xe ;  /* 0x0000000e0909789a */ /* 0x000fc40008000000 */
[----:B------:R-:W-:Y:S02]  /*2dc0*/  USGXT.U32 UR32, UR6, 0xe ;  /* 0x0000000e0620789a */ /* 0x000fe40008000000 */
[----:B------:R-:W-:Y:S02]  /*2dd0*/  UIADD3.X UR35, UPT, UPT, UR5, -0x7fffbfe0, URZ, UP2, !UPT ;  /* 0x8000402005237890 */ /* 0x000fe400097fe4ff */
[----:B------:R-:W-:Y:S01]  /*2de0*/  UIADD3.64 UR18, UPT, UPT, UR4, -UR18, URZ ;  /* 0x8000001204127297 */ /* 0x000fe2000fffe0ff */
[----:B------:R-:W-:Y:S01]  /*2df0*/  UMOV UR29, 0x1 ;  /* 0x00000001001d7882 */ /* 0x000fe20000000000 */
[----:B------:R-:W-:Y:S01]  /*2e00*/  UMOV UR7, URZ ;  /* 0x000000ff00077c82 */ /* 0x000fe20008000000 */
[----:B------:R-:W-:Y:S01]  /*2e10*/  UMOV UR8, URZ ;  /* 0x000000ff00087c82 */ /* 0x000fe20008000000 */
[----:B------:R-:W-:-:S08]  /*2e20*/  UMOV UR30, UR28 ;  /* 0x0000001c001e7c82 */ /* 0x000fd00008000000 */
.L_x_16:
[----:B------:R-:W-:Y:S02]  /*2e30*/  SHF.R.S32.HI R35, RZ, 0x1f, R85 ;  /* 0x0000001fff237819 */ /* 0x000fe40000011455 */
[C---:B01----:R-:W-:Y:S02]  /*2e40*/  IADD3 R4, P2, PT, R85.reuse, R104, RZ ;  /* 0x0000006855047210 */ /* 0x043fe40007f5e0ff */
[----:B------:R-:W-:-:S03]  /*2e50*/  IADD3 R6, P3, PT, R85, R100, RZ ;  /* 0x0000006455067210 */ /* 0x000fc60007f7e0ff */
[----:B------:R-:W-:Y:S01]  /*2e60*/  IMAD.X R5, R35, 0x1, R105, P2 ;  /* 0x0000000123057824 */ /* 0x000fe200010e0669 */
[----:B------:R-:W-:Y:S02]  /*2e70*/  IADD3 R8, P2, PT, R85, R96, RZ ;  /* 0x0000006055087210 */ /* 0x000fe40007f5e0ff */
[C---:B------:R-:W-:Y:S02]  /*2e80*/  IADD3.X R7, PT, PT, R35.reuse, R101, RZ, P3, !PT ;  /* 0x0000006523077210 */ /* 0x040fe40001ffe4ff */
[----:B------:R-:W2:Y:S01]  /*2e90*/  LDG.E.U8 R23, desc[UR26][R4.64] ;  /* 0x0000001a04177981 */ /* 0x000ea2000c1e1100 */
[----:B------:R-:W-:Y:S01]  /*2ea0*/  IMAD.X R9, R35, 0x1, R97, P2 ;  /* 0x0000000123097824 */ /* 0x000fe200010e0661 */
[C---:B------:R-:W-:Y:S02]  /*2eb0*/  IADD3 R12, P2, PT, R85.reuse, R88, RZ ;  /* 0x00000058550c7210 */ /* 0x040fe40007f5e0ff */
[----:B------:R-:W-:Y:S01]  /*2ec0*/  IADD3 R10, P3, PT, R85, R92, RZ ;  /* 0x0000005c550a7210 */ /* 0x000fe20007f7e0ff */
[----:B------:R0:W3:Y:S02]  /*2ed0*/  LDG.E.U8 R25, desc[UR26][R6.64] ;  /* 0x0000001a06197981 */ /* 0x0000e4000c1e1100 */
[----:B------:R-:W-:Y:S01]  /*2ee0*/  IMAD.X R13, R35, 0x1, R89, P2 ;  /* 0x00000001230d7824 */ /* 0x000fe200010e0659 */
[----:B------:R-:W-:Y:S01]  /*2ef0*/  IADD3 R20, P2, PT, R85, R76, RZ ;  /* 0x0000004c55147210 */ /* 0x000fe20007f5e0ff */
[----:B------:R-:W-:Y:S01]  /*2f00*/  IMAD.X R11, R35, 0x1, R93, P3 ;  /* 0x00000001230b7824 */ /* 0x000fe200018e065d */
[----:B------:R-:W-:Y:S01]  /*2f10*/  IADD3 R18, P3, PT, R85, R82, RZ ;  /* 0x0000005255127210 */ /* 0x000fe20007f7e0ff */
[----:B------:R4:W5:Y:S02]  /*2f20*/  LDG.E.U8 R27, desc[UR26][R8.64] ;  /* 0x0000001a081b7981 */ /* 0x000964000c1e1100 */
[C---:B------:R-:W-:Y:S01]  /*2f30*/  IMAD.X R21, R35.reuse, 0x1, R77, P2 ;  /* 0x0000000123157824 */ /* 0x040fe200010e064d */
[----:B------:R-:W-:Y:S01]  /*2f40*/  IADD3.X R19, PT, PT, R35, R83, RZ, P3, !PT ;  /* 0x0000005323137210 */ /* 0x000fe20001ffe4ff */
[----:B------:R1:W5:Y:S01]  /*2f50*/  LDG.E.U8 R31, desc[UR26][R12.64] ;  /* 0x0000001a0c1f7981 */ /* 0x000362000c1e1100 */
[----:B0-----:R-:W-:-:S02]  /*2f60*/  IADD3 R6, P2, PT, R85, R102, RZ ;  /* 0x0000006655067210 */ /* 0x001fc40007f5e0ff */
[----:B------:R-:W-:Y:S01]  /*2f70*/  IADD3 R4, P3, PT, R85, R72, RZ ;  /* 0x0000004855047210 */ /* 0x000fe20007f7e0ff */
[----:B------:R0:W5:Y:S02]  /*2f80*/  LDG.E.U8 R29, desc[UR26][R10.64] ;  /* 0x0000001a0a1d7981 */ /* 0x000164000c1e1100 */
[----:B------:R-:W-:Y:S01]  /*2f90*/  IMAD.X R7, R35, 0x1, R103, P2 ;  /* 0x0000000123077824 */ /* 0x000fe200010e0667 */
[----:B------:R-:W-:Y:S01]  /*2fa0*/  IADD3 R16, P2, PT, R85, R94, RZ ;  /* 0x0000005e55107210 */ /* 0x000fe20007f5e0ff */
[----:B------:R-:W-:Y:S01]  /*2fb0*/  IMAD.X R5, R35, 0x1, R73, P3 ;  /* 0x0000000123057824 */ /* 0x000fe200018e0649 */
[----:B------:R-:W-:Y:S01]  /*2fc0*/  IADD3 R14, P3, PT, R85, R98, RZ ;  /* 0x00000062550e7210 */ /* 0x000fe20007f7e0ff */
[----:B------:R-:W5:Y:S02]  /*2fd0*/  LDG.E.U8 R19, desc[UR26][R18.64] ;  /* 0x0000001a12137981 */ /* 0x000f64000c1e1100 */
[C---:B------:R-:W-:Y:S01]  /*2fe0*/  IMAD.X R17, R35.reuse, 0x1, R95, P2 ;  /* 0x0000000123117824 */ /* 0x040fe200010e065f */
[----:B------:R-:W-:Y:S01]  /*2ff0*/  IADD3.X R15, PT, PT, R35, R99, RZ, P3, !PT ;  /* 0x00000063230f7210 */ /* 0x000fe20001ffe4ff */
[----:B------:R0:W5:Y:S01]  /*3000*/  LDG.E.U8 R33, desc[UR26][R4.64] ;  /* 0x0000001a04217981 */ /* 0x000162000c1e1100 */
[----:B----4-:R-:W-:-:S02]  /*3010*/  IADD3 R8, P2, PT, R85, R86, RZ ;  /* 0x0000005655087210 */ /* 0x010fc40007f5e0ff */
[----:B-1----:R-:W-:Y:S01]  /*3020*/  IADD3 R12, P3, PT, R85, R90, RZ ;  /* 0x0000005a550c7210 */ /* 0x002fe20007f7e0ff */
[----:B------:R1:W4:Y:S02]  /*3030*/  LDG.E.U8 R22, desc[UR26][R6.64] ;  /* 0x0000001a06167981 */ /* 0x000324000c1e1100 */
[C---:B------:R-:W-:Y:S02]  /*3040*/  IMAD.X R9, R35.reuse, 0x1, R87, P2 ;  /* 0x0000000123097824 */ /* 0x040fe400010e0657 */
[----:B------:R-:W-:Y:S01]  /*3050*/  IMAD.X R13, R35, 0x1, R91, P3 ;  /* 0x00000001230d7824 */ /* 0x000fe200018e065b */
[C---:B0-----:R-:W-:Y:S01]  /*3060*/  IADD3 R10, P3, PT, R85.reuse, R78, RZ ;  /* 0x0000004e550a7210 */ /* 0x041fe20007f7e0ff */
[----:B------:R-:W4:Y:S01]  /*3070*/  LDG.E.U8 R21, desc[UR26][R20.64] ;  /* 0x0000001a14157981 */ /* 0x000f22000c1e1100 */
[C---:B------:R-:W-:Y:S02]  /*3080*/  IADD3 R4, P4, PT, R85.reuse, R74, RZ ;  /* 0x0000004a55047210 */ /* 0x040fe40007f9e0ff */
[----:B-1----:R-:W-:Y:S01]  /*3090*/  IADD3 R6, P2, PT, R85, R70, RZ ;  /* 0x0000004655067210 */ /* 0x002fe20007f5e0ff */
[----:B------:R-:W4:Y:S01]  /*30a0*/  LDG.E.U8 R14, desc[UR26][R14.64] ;  /* 0x0000001a0e0e7981 */ /* 0x000f22000c1e1100 */
[C---:B------:R-:W-:Y:S01]  /*30b0*/  IADD3.X R11, PT, PT, R35.reuse, R79, RZ, P3, !PT ;  /* 0x0000004f230b7210 */ /* 0x040fe20001ffe4ff */
[----:B------:R-:W-:-:S02]  /*30c0*/  IMAD.X R5, R35, 0x1, R75, P4 ;  /* 0x0000000123057824 */ /* 0x000fc400020e064b */
[----:B------:R-:W-:Y:S01]  /*30d0*/  IMAD.X R7, R35, 0x1, R71, P2 ;  /* 0x0000000123077824 */ /* 0x000fe200010e0647 */
[----:B------:R-:W4:Y:S04]  /*30e0*/  LDG.E.U8 R16, desc[UR26][R16.64] ;  /* 0x0000001a10107981 */ /* 0x000f28000c1e1100 */
[----:B------:R-:W4:Y:S04]  /*30f0*/  LDG.E.U8 R12, desc[UR26][R12.64] ;  /* 0x0000001a0c0c7981 */ /* 0x000f28000c1e1100 */
[----:B------:R-:W4:Y:S04]  /*3100*/  LDG.E.U8 R8, desc[UR26][R8.64] ;  /* 0x0000001a08087981 */ /* 0x000f28000c1e1100 */
[----:B------:R-:W4:Y:S04]  /*3110*/  LDG.E.U8 R10, desc[UR26][R10.64] ;  /* 0x0000001a0a0a7981 */ /* 0x000f28000c1e1100 */
[----:B------:R-:W4:Y:S04]  /*3120*/  LDG.E.U8 R4, desc[UR26][R4.64] ;  /* 0x0000001a04047981 */ /* 0x000f28000c1e1100 */
[----:B------:R-:W4:Y:S01]  /*3130*/  LDG.E.U8 R6, desc[UR26][R6.64] ;  /* 0x0000001a06067981 */ /* 0x000f22000c1e1100 */
[----:B------:R-:W-:-:S02]  /*3140*/  UMOV UR10, 0x1 ;  /* 0x00000001000a7882 */ /* 0x000fc40000000000 */
[----:B------:R-:W-:-:S04]  /*3150*/  @!UP0 UIADD3 UR10, UPT, UPT, -UR10, 0x100000, URZ ;  /* 0x001000000a0a8890 */ /* 0x000fc8000fffe1ff */
[----:B------:R-:W-:Y:S02]  /*3160*/  @!UP0 USHF.L.U32 UR11, UR10, 0xb, URZ ;  /* 0x0000000b0a0b8899 */ /* 0x000fe400080006ff */
[----:B------:R-:W-:Y:S01]  /*3170*/  @!UP0 USHF.L.U32 UR10, UR10, 0x1, URZ ;  /* 0x000000010a0a8899 */ /* 0x000fe200080006ff */
[----:B------:R-:W-:Y:S01]  /*3180*/  VOTEU.ALL UP2, P1 ;  /* 0x0000000000ff7886 */ /* 0x000fe20000840000 */
[----:B--2---:R0:W-:Y:S04]  /*3190*/  STS.U8 [R38+UR14+0x2000], R23 ;  /* 0x0020001726007988 */ /* 0x0041e8000800000e */
[----:B---3--:R0:W-:Y:S04]  /*31a0*/  STS.U8 [R38+UR14+0x2100], R25 ;  /* 0x0021001926007988 */ /* 0x0081e8000800000e */
[----:B-----5:R0:W-:Y:S04]  /*31b0*/  STS.U8 [R38+UR14+0x2200], R27 ;  /* 0x0022001b26007988 */ /* 0x0201e8000800000e */
[----:B------:R0:W-:Y:S04]  /*31c0*/  STS.U8 [R38+UR14+0x2400], R31 ;  /* 0x0024001f26007988 */ /* 0x0001e8000800000e */
[----:B------:R0:W-:Y:S04]  /*31d0*/  STS.U8 [R38+UR14+0x2300], R29 ;  /* 0x0023001d26007988 */ /* 0x0001e8000800000e */
[----:B------:R0:W-:Y:S04]  /*31e0*/  STS.U8 [R38+UR14+0x2500], R19 ;  /* 0x0025001326007988 */ /* 0x0001e8000800000e */
[----:B------:R0:W-:Y:S04]  /*31f0*/  STS.U8 [R38+UR14+0x2700], R33 ;  /* 0x0027002126007988 */ /* 0x0001e8000800000e */
[----:B----4-:R0:W-:Y:S04]  /*3200*/  STS.U8 [R38+UR14+0x2600], R21 ;  /* 0x0026001526007988 */ /* 0x0101e8000800000e */
        /* <DEDUP_REMOVED lines=8> */
[----:B------:R1:W-:Y:S06]  /*3290*/  MEMBAR.ALL.CTA ;  /* 0x0000000000007992 */ /* 0x0003ec0000008000 */
[----:B-1----:R-:W-:Y:S04]  /*32a0*/  FENCE.VIEW.ASYNC.S ;  /* 0x00000000000073c6 */ /* 0x002fe80000000000 */
[----:B------:R-:W1:Y:S02]  /*32b0*/  FENCE.VIEW.ASYNC.S ;  /* 0x00000000000073c6 */ /* 0x000e640000000000 */
[----:B-1----:R0:W1:Y:S02]  /*32c0*/  @!UP2 SYNCS.EXCH.64 URZ, [UR14+0x3010], UR10 ;  /* 0x0030100a0effa5b2 */ /* 0x0020640008000100 */
[----:B-1----:R-:W-:Y:S06]  /*32d0*/  BAR.SYNC.DEFER_BLOCKING 0x0 ;  /* 0x0000000000007b1d */ /* 0x002fec0000010000 */
[----:B0-----:R-:W-:Y:S05]  /*32e0*/  BRA.U UP1, `(.L_x_12) ;  /* 0x0000000101307547 */ /* 0x001fea000b800000 */
[----:B------:R-:W-:Y:S01]  /*32f0*/  UIADD3 UR10, UPT, UPT, UR14, 0x3010, URZ ;  /* 0x000030100e0a7890 */ /* 0x000fe2000fffe0ff */
[----:B------:R-:W-:Y:S01]  /*3300*/  UMOV UR11, URZ ;  /* 0x000000ff000b7c82 */ /* 0x000fe20008000000 */
[----:B------:R-:W-:Y:S01]  /*3310*/  UMOV UR22, UR32 ;  /* 0x0000002000167c82 */ /* 0x000fe20008000000 */
[----:B------:R-:W-:Y:S01]  /*3320*/  UMOV UR23, 0x80004020 ;  /* 0x8000402000177882 */ /* 0x000fe20000000000 */
[----:B------:R-:W-:Y:S01]  /*3330*/  UMOV UR20, UR9 ;  /* 0x0000000900147c82 */ /* 0x000fe20008000000 */
[----:B------:R-:W-:Y:S01]  /*3340*/  UMOV UR21, 0xc0004010 ;  /* 0xc000401000157882 */ /* 0x000fe20000000000 */
[----:B------:R-:W-:Y:S01]  /*3350*/  UMOV UR24, 0x0 ;  /* 0x0000000000187882 */ /* 0x000fe20000000000 */
[----:B------:R-:W-:Y:S01]  /*3360*/  UMOV UR25, 0x4108010 ;  /* 0x0410801000197882 */ /* 0x000fe20000000000 */
[----:B------:R-:W-:Y:S01]  /*3370*/  UMOV UR10, UR10 ;  /* 0x0000000a000a7c82 */ /* 0x000fe20008000000 */
[----:B------:R0:W-:Y:S01]  /*3380*/  UTCQMMA gdesc[UR22], gdesc[UR20], tmem[UR31], tmem[UR24], idesc[UR25], !UPT ;  /* 0x00ff1814160075ea */ /* 0x0001e2000f80031f */
[----:B------:R0:W-:Y:S01]  /*3390*/  UTCBAR [UR10], URZ ;  /* 0x000000ff0a0073e9 */ /* 0x0001e200080000ff */
[----:B------:R-:W-:-:S02]  /*33a0*/  NOP ;  /* 0x0000000000007918 */ /* 0x000fc40000000000 */
.L_x_12:
[----:B------:R-:W1:Y:S02]  /*33b0*/  SYNCS.PHASECHK.TRANS64.TRYWAIT P2, [UR14+0x3010], RZ ;  /* 0x003010ffff0075a7 */ /* 0x000e64000804110e */
[----:B-1----:R-:W-:Y:S05]  /*33c0*/  @!P2 BRA `(.L_x_13) ;  /* 0x000000280040a947 */ /* 0x002fea0003800000 */
.L_x_22:
[----:B------:R-:W-:Y:S01]  /*33d0*/  BAR.SYNC.DEFER_BLOCKING 0x0 ;  /* 0x0000000000007b1d */ /* 0x000fe20000010000 */
[----:B------:R-:W-:-:S05]  /*33e0*/  USHF.R.S32.HI UR6, URZ, 0x1f, UR30 ;  /* 0x0000001fff067899 */ /* 0x000fca000801141e */
[----:B------:R-:W-:Y:S01]  /*33f0*/  LDTM.16dp32bit_t0_t15.x32 R4, tmem[UR15+0x100000] ;  /* 0x1000000f000479ee */ /* 0x000fe20008a80000 */
[----:B------:R-:W1:Y:S01]  /*3400*/  LDTM.16dp32bit_t16_t31.x32 R4, tmem[UR15+0x100020] ;  /* 0x1000200f000479ee */ /* 0x000e620008aa0000 */
[----:B------:R-:W2:Y:S01]  /*3410*/  @!P1 SYNCS.CCTL.IV [UR14+0x3010] ;  /* 0x00301000ff0099b1 */ /* 0x000ea2000800000e */
[----:B------:R-:W-:Y:S01]  /*3420*/  NOP ;  /* 0x0000000000007918 */ /* 0x000fe20000000000 */
[----:B-1----:R-:W-:Y:S01]  /*3430*/  FMUL R61, R4, UR36 ;  /* 0x00000024043d7c20 */ /* 0x002fe20008400000 */
[----:B------:R-:W-:Y:S01]  /*3440*/  FMUL R84, R5, UR36 ;  /* 0x0000002405547c20 */ /* 0x000fe20008400000 */
[----:B------:R-:W-:Y:S01]  /*3450*/  FMUL R110, R6, UR36 ;  /* 0x00000024066e7c20 */ /* 0x000fe20008400000 */
[----:B------:R-:W-:Y:S01]  /*3460*/  FMUL R111, R7, UR36 ;  /* 0x00000024076f7c20 */ /* 0x000fe20008400000 */
[----:B------:R-:W-:-:S03]  /*3470*/  FMUL R116, R8, UR36 ;  /* 0x0000002408747c20 */ /* 0x000fc60008400000 */
[----:B------:R-:W-:Y:S01]  /*3480*/  FMNMX3 R110, R61, R84, R110, !PT ;  /* 0x000000543d6e7276 */ /* 0x000fe2000780006e */
[----:B------:R-:W-:Y:S01]  /*3490*/  FMUL R61, R9, UR36 ;  /* 0x00000024093d7c20 */ /* 0x000fe20008400000 */
[----:B------:R-:W-:Y:S02]  /*34a0*/  FMUL R84, R10, UR36 ;  /* 0x000000240a547c20 */ /* 0x000fe40008400000 */
[----:B------:R-:W-:Y:S01]  /*34b0*/  FMNMX3 R116, R110, R111, R116, !PT ;  /* 0x0000006f6e747276 */ /* 0x000fe20007800074 */
[----:B------:R-:W-:Y:S01]  /*34c0*/  FMUL R110, R11, UR36 ;  /* 0x000000240b6e7c20 */ /* 0x000fe20008400000 */
[----:B------:R-:W-:Y:S02]  /*34d0*/  FMUL R111, R12, UR36 ;  /* 0x000000240c6f7c20 */ /* 0x000fe40008400000 */
[----:B------:R-:W-:Y:S01]  /*34e0*/  FMNMX3 R116, R116, R61, R84, !PT ;  /* 0x0000003d74747276 */ /* 0x000fe20007800054 */
[----:B------:R-:W-:Y:S01]  /*34f0*/  FMUL R61, R13, UR36 ;  /* 0x000000240d3d7c20 */ /* 0x000fe20008400000 */
[----:B------:R-:W-:-:S02]  /*3500*/  FMUL R84, R14, UR36 ;  /* 0x000000240e547c20 */ /* 0x000fc40008400000 */
        /* <DEDUP_REMOVED lines=31> */
[----:B------:R-:W-:-:S03]  /*3700*/  FMUL R110, R35, UR36 ;  /* 0x00000024236e7c20 */ /* 0x000fc60008400000 */
[----:B------:R-:W-:-:S04]  /*3710*/  FMNMX3 R61, R111, R61, R84, !PT ;  /* 0x0000003d6f3d7276 */ /* 0x000fc80007800054 */
[----:B------:R-:W-:-:S05]  /*3720*/  FMNMX R111, R110, R61, !PT ;  /* 0x0000003d6e6f7209 */ /* 0x000fca0007800000 */
[----:B------:R-:W1:Y:S02]  /*3730*/  SHFL.BFLY PT, R61, R111, 0x10, 0x1f ;  /* 0x0e001f006f3d7f89 */ /* 0x000e6400000e0000 */
[----:B-1----:R-:W-:-:S05]  /*3740*/  FMNMX3 R61, R111, R61, R112, !PT ;  /* 0x0000003d6f3d7276 */ /* 0x002fca0007800070 */
[--C-:B------:R-:W-:Y:S01]  /*3750*/  FFMA R4, R4, UR36, -R61.reuse ;  /* 0x0000002404047c23 */ /* 0x100fe2000800083d */
[--C-:B------:R-:W-:Y:S01]  /*3760*/  FFMA R5, R5, UR36, -R61.reuse ;  /* 0x0000002405057c23 */ /* 0x100fe2000800083d */
[--C-:B------:R-:W-:Y:S01]  /*3770*/  FFMA R6, R6, UR36, -R61.reuse ;  /* 0x0000002406067c23 */ /* 0x100fe2000800083d */
[--C-:B------:R-:W-:Y:S01]  /*3780*/  FFMA R7, R7, UR36, -R61.reuse ;  /* 0x0000002407077c23 */ /* 0x100fe2000800083d */
[----:B------:R-:W-:Y:S01]  /*3790*/  FMUL R4, R4, 1.4426950216293334961 ;  /* 0x3fb8aa3b04047820 */ /* 0x000fe20000400000 */
[----:B------:R-:W-:Y:S01]  /*37a0*/  FMUL R5, R5, 1.4426950216293334961 ;  /* 0x3fb8aa3b05057820 */ /* 0x000fe20000400000 */
[----:B------:R-:W-:Y:S01]  /*37b0*/  FMUL R115, R6, 1.4426950216293334961 ;  /* 0x3fb8aa3b06737820 */ /* 0x000fe20000400000 */
[----:B------:R-:W-:Y:S01]  /*37c0*/  FMUL R116, R7, 1.4426950216293334961 ;  /* 0x3fb8aa3b07747820 */ /* 0x000fe20000400000 */
[--C-:B------:R-:W-:Y:S01]  /*37d0*/  FFMA R8, R8, UR36, -R61.reuse ;  /* 0x0000002408087c23 */ /* 0x100fe2000800083d */
[--C-:B------:R-:W-:Y:S01]  /*37e0*/  FFMA R9, R9, UR36, -R61.reuse ;  /* 0x0000002409097c23 */ /* 0x100fe2000800083d */
[----:B------:R-:W-:Y:S01]  /*37f0*/  MUFU.EX2 R4, R4 ;  /* 0x0000000400047308 */ /* 0x000fe20000000800 */
[--C-:B------:R-:W-:Y:S01]  /*3800*/  FFMA R10, R10, UR36, -R61.reuse ;  /* 0x000000240a0a7c23 */ /* 0x100fe2000800083d */
[----:B------:R-:W-:Y:S01]  /*3810*/  FMUL R6, R8, 1.4426950216293334961 ;  /* 0x3fb8aa3b08067820 */ /* 0x000fe20000400000 */
[----:B------:R-:W-:Y:S01]  /*3820*/  FMUL R7, R9, 1.4426950216293334961 ;  /* 0x3fb8aa3b09077820 */ /* 0x000fe20000400000 */
[--C-:B------:R-:W-:Y:S01]  /*3830*/  FFMA R16, R16, UR36, -R61.reuse ;  /* 0x0000002410107c23 */ /* 0x100fe2000800083d */
[--C-:B------:R-:W-:Y:S01]  /*3840*/  FFMA R17, R17, UR36, -R61.reuse ;  /* 0x0000002411117c23 */ /* 0x100fe2000800083d */
[--C-:B------:R-:W-:Y:S01]  /*3850*/  FFMA R18, R18, UR36, -R61.reuse ;  /* 0x0000002412127c23 */ /* 0x100fe2000800083d */
[----:B------:R-:W-:Y:S01]  /*3860*/  FMUL R10, R10, 1.4426950216293334961 ;  /* 0x3fb8aa3b0a0a7820 */ /* 0x000fe20000400000 */
[----:B------:R-:W1:Y:S01]  /*3870*/  MUFU.EX2 R5, R5 ;  /* 0x0000000500057308 */ /* 0x000e620000000800 */
[--C-:B------:R-:W-:Y:S01]  /*3880*/  FFMA R11, R11, UR36, -R61.reuse ;  /* 0x000000240b0b7c23 */ /* 0x100fe2000800083d */
[----:B------:R-:W-:Y:S01]  /*3890*/  FMUL R84, R16, 1.4426950216293334961 ;  /* 0x3fb8aa3b10547820 */ /* 0x000fe20000400000 */
[----:B------:R-:W-:Y:S01]  /*38a0*/  FMUL R17, R17, 1.4426950216293334961 ;  /* 0x3fb8aa3b11117820 */ /* 0x000fe20000400000 */
[----:B------:R-:W-:Y:S01]  /*38b0*/  FMUL R16, R18, 1.4426950216293334961 ;  /* 0x3fb8aa3b12107820 */ /* 0x000fe20000400000 */
[----:B------:R-:W-:Y:S01]  /*38c0*/  FMUL R11, R11, 1.4426950216293334961 ;  /* 0x3fb8aa3b0b0b7820 */ /* 0x000fe20000400000 */
[--C-:B------:R-:W-:Y:S01]  /*38d0*/  FFMA R12, R12, UR36, -R61.reuse ;  /* 0x000000240c0c7c23 */ /* 0x100fe2000800083d */
[--C-:B------:R-:W-:Y:S01]  /*38e0*/  FFMA R20, R20, UR36, -R61.reuse ;  /* 0x0000002414147c23 */ /* 0x100fe2000800083d */
[----:B------:R-:W3:Y:S01]  /*38f0*/  MUFU.EX2 R115, R115 ;  /* 0x0000007300737308 */ /* 0x000ee20000000800 */
[--C-:B------:R-:W-:Y:S01]  /*3900*/  FFMA R13, R13, UR36, -R61.reuse ;  /* 0x000000240d0d7c23 */ /* 0x100fe2000800083d */
[----:B------:R-:W-:Y:S01]  /*3910*/  FMUL R8, R12, 1.4426950216293334961 ;  /* 0x3fb8aa3b0c087820 */ /* 0x000fe20000400000 */
[--C-:B------:R-:W-:Y:S01]  /*3920*/  FFMA R19, R19, UR36, -R61.reuse ;  /* 0x0000002413137c23 */ /* 0x100fe2000800083d */
[----:B------:R-:W-:Y:S01]  /*3930*/  FMUL R20, R20, 1.4426950216293334961 ;  /* 0x3fb8aa3b14147820 */ /* 0x000fe20000400000 */
[----:B------:R-:W-:Y:S01]  /*3940*/  FMUL R9, R13, 1.4426950216293334961 ;  /* 0x3fb8aa3b0d097820 */ /* 0x000fe20000400000 */
[----:B------:R-:W-:Y:S01]  /*3950*/  FFMA R14, R14, UR36, -R61 ;  /* 0x000000240e0e7c23 */ /* 0x000fe2000800083d */
[----:B------:R-:W-:Y:S01]  /*3960*/  FMUL R19, R19, 1.4426950216293334961 ;  /* 0x3fb8aa3b13137820 */ /* 0x000fe20000400000 */
[----:B------:R-:W4:Y:S01]  /*3970*/  MUFU.EX2 R116, R116 ;  /* 0x0000007400747308 */ /* 0x000f220000000800 */
[----:B-1----:R-:W-:Y:S01]  /*3980*/  FADD R18, R4, R5 ;  /* 0x0000000504127221 */ /* 0x002fe20000000000 */
[----:B------:R-:W-:Y:S01]  /*3990*/  FMUL R12, R14, 1.4426950216293334961 ;  /* 0x3fb8aa3b0e0c7820 */ /* 0x000fe20000400000 */
[--C-:B------:R-:W-:Y:S01]  /*39a0*/  FFMA R15, R15, UR36, -R61.reuse ;  /* 0x000000240f0f7c23 */ /* 0x100fe2000800083d */
[--C-:B------:R-:W-:Y:S01]  /*39b0*/  FFMA R21, R21, UR36, -R61.reuse ;  /* 0x0000002415157c23 */ /* 0x100fe2000800083d */
[--C-:B------:R-:W-:Y:S01]  /*39c0*/  FFMA R22, R22, UR36, -R61.reuse ;  /* 0x0000002416167c23 */ /* 0x100fe2000800083d */
[--C-:B------:R-:W-:Y:S01]  /*39d0*/  FFMA R23, R23, UR36, -R61.reuse ;  /* 0x0000002417177c23 */ /* 0x100fe2000800083d */
[----:B------:R-:W-:Y:S01]  /*39e0*/  FMUL R13, R15, 1.4426950216293334961 ;  /* 0x3fb8aa3b0f0d7820 */ /* 0x000fe20000400000 */
[----:B------:R-:W1:Y:S01]  /*39f0*/  MUFU.EX2 R6, R6 ;  /* 0x0000000600067308 */ /* 0x000e620000000800 */
[----:B------:R-:W-:Y:S01]  /*3a00*/  FMUL R21, R21, 1.4426950216293334961 ;  /* 0x3fb8aa3b15157820 */ /* 0x000fe20000400000 */
[----:B------:R-:W-:Y:S01]  /*3a10*/  FMUL R14, R22, 1.4426950216293334961 ;  /* 0x3fb8aa3b160e7820 */ /* 0x000fe20000400000 */
[----:B------:R-:W-:Y:S01]  /*3a20*/  FMUL R15, R23, 1.4426950216293334961 ;  /* 0x3fb8aa3b170f7820 */ /* 0x000fe20000400000 */
[--C-:B------:R-:W-:Y:S01]  /*3a30*/  FFMA R24, R24, UR36, -R61.reuse ;  /* 0x0000002418187c23 */ /* 0x100fe2000800083d */
[--C-:B------:R-:W-:Y:S01]  /*3a40*/  FFMA R26, R26, UR36, -R61.reuse ;  /* 0x000000241a1a7c23 */ /* 0x100fe2000800083d */
[--C-:B------:R-:W-:Y:S01]  /*3a50*/  FFMA R27, R27, UR36, -R61.reuse ;  /* 0x000000241b1b7c23 */ /* 0x100fe2000800083d */
[--C-:B------:R-:W-:Y:S01]  /*3a60*/  FFMA R28, R28, UR36, -R61.reuse ;  /* 0x000000241c1c7c23 */ /* 0x100fe2000800083d */
[----:B------:R-:W5:Y:S01]  /*3a70*/  MUFU.EX2 R7, R7 ;  /* 0x0000000700077308 */ /* 0x000f620000000800 */
[--C-:B------:R-:W-:Y:S01]  /*3a80*/  FFMA R29, R29, UR36, -R61.reuse ;  /* 0x000000241d1d7c23 */ /* 0x100fe2000800083d */
[--C-:B------:R-:W-:Y:S01]  /*3a90*/  FFMA R30, R30, UR36, -R61.reuse ;  /* 0x000000241e1e7c23 */ /* 0x100fe2000800083d */
[--C-:B------:R-:W-:Y:S01]  /*3aa0*/  FFMA R31, R31, UR36, -R61.reuse ;  /* 0x000000241f1f7c23 */ /* 0x100fe2000800083d */
[--C-:B------:R-:W-:Y:S01]  /*3ab0*/  FFMA R32, R32, UR36, -R61.reuse ;  /* 0x0000002420207c23 */ /* 0x100fe2000800083d */
[--C-:B------:R-:W-:Y:S01]  /*3ac0*/  FFMA R33, R33, UR36, -R61.reuse ;  /* 0x0000002421217c23 */ /* 0x100fe2000800083d */
[----:B------:R-:W-:Y:S01]  /*3ad0*/  FFMA R34, R34, UR36, -R61 ;  /* 0x0000002422227c23 */ /* 0x000fe2000800083d */
[----:B------:R-:W-:Y:S01]  /*3ae0*/  FMUL R118, R31, 1.4426950216293334961 ;  /* 0x3fb8aa3b1f767820 */ /* 0x000fe20000400000 */
[----:B------:R-:W0:Y:S01]  /*3af0*/  MUFU.EX2 R10, R10 ;  /* 0x0000000a000a7308 */ /* 0x000e220000000800 */
[----:B------:R-:W-:-:S02]  /*3b00*/  IMAD.U32 R31, R114, -0x80000000, RZ ;  /* 0x80000000721f7824 */ /* 0x000fc400078e00ff */
[----:B------:R-:W-:Y:S01]  /*3b10*/  FMUL R33, R33, 1.4426950216293334961 ;  /* 0x3fb8aa3b21217820 */ /* 0x000fe20000400000 */
[----:B------:R-:W-:Y:S01]  /*3b20*/  FFMA R35, R35, UR36, -R61 ;  /* 0x0000002423237c23 */ /* 0x000fe2000800083d */
[----:B--2---:R-:W2:Y:S03]  /*3b30*/  SYNCS.PHASECHK.TRANS64.TRYWAIT P3, [UR16], R31 ;  /* 0x0000001fff0075a7 */ /* 0x004ea60008061110 */
[----:B------:R3:W-:Y:S08]  /*3b40*/  MUFU.EX2 R111, R17 ;  /* 0x00000011006f7308 */ /* 0x0007f00000000800 */
[----:B------:R-:W0:Y:S01]  /*3b50*/  MUFU.EX2 R11, R11 ;  /* 0x0000000b000b7308 */ /* 0x000e220000000800 */
[----:B---3--:R-:W-:Y:S01]  /*3b60*/  FADD R17, R115, R18 ;  /* 0x0000001273117221 */ /* 0x008fe20000000000 */
[----:B------:R-:W-:-:S03]  /*3b70*/  FMUL R18, R24, 1.4426950216293334961 ;  /* 0x3fb8aa3b18127820 */ /* 0x000fc60000400000 */
[----:B----4-:R-:W-:-:S03]  /*3b80*/  FADD R17, R116, R17 ;  /* 0x0000001174117221 */ /* 0x010fc60000000000 */
[----:B------:R-:W3:Y:S08]  /*3b90*/  MUFU.EX2 R8, R8 ;  /* 0x0000000800087308 */ /* 0x000ef00000000800 */
[----:B------:R1:W-:Y:S08]  /*3ba0*/  MUFU.EX2 R110, R20 ;  /* 0x00000014006e7308 */ /* 0x0003f00000000800 */
[----:B------:R-:W4:Y:S01]  /*3bb0*/  MUFU.EX2 R9, R9 ;  /* 0x0000000900097308 */ /* 0x000f220000000800 */
[----:B-1----:R-:W-:Y:S01]  /*3bc0*/  FADD R20, R6, R17 ;  /* 0x0000001106147221 */ /* 0x002fe20000000000 */
[----:B------:R-:W-:-:S04]  /*3bd0*/  FFMA R17, R25, UR36, -R61 ;  /* 0x0000002419117c23 */ /* 0x000fc8000800083d */
[----:B------:R-:W-:Y:S01]  /*3be0*/  FMUL R24, R17, 1.4426950216293334961 ;  /* 0x3fb8aa3b11187820 */ /* 0x000fe20000400000 */
[----:B------:R-:W-:Y:S01]  /*3bf0*/  FMUL R17, R26, 1.4426950216293334961 ;  /* 0x3fb8aa3b1a117820 */ /* 0x000fe20000400000 */
[----:B------:R5:W-:Y:S01]  /*3c00*/  MUFU.EX2 R117, R19 ;  /* 0x0000001300757308 */ /* 0x000be20000000800 */
[----:B------:R-:W-:-:S07]  /*3c10*/  FMUL R26, R28, 1.4426950216293334961 ;  /* 0x3fb8aa3b1c1a7820 */ /* 0x000fce0000400000 */
[----:B------:R-:W1:Y:S01]  /*3c20*/  MUFU.EX2 R12, R12 ;  /* 0x0000000c000c7308 */ /* 0x000e620000000800 */
[----:B-----5:R-:W-:-:S04]  /*3c30*/  FADD R19, R7, R20 ;  /* 0x0000001407137221 */ /* 0x020fc80000000000 */
[----:B0-----:R-:W-:-:S03]  /*3c40*/  FADD R20, R10, R19 ;  /* 0x000000130a147221 */ /* 0x001fc60000000000 */
[----:B------:R-:W0:Y:S01]  /*3c50*/  MUFU.EX2 R13, R13 ;  /* 0x0000000d000d7308 */ /* 0x000e220000000800 */
[----:B------:R-:W-:-:S04]  /*3c60*/  FADD R19, R11, R20 ;  /* 0x000000140b137221 */ /* 0x000fc80000000000 */
[----:B---3--:R-:W-:-:S03]  /*3c70*/  FADD R20, R8, R19 ;  /* 0x0000001308147221 */ /* 0x008fc60000000000 */
[----:B------:R-:W3:Y:S01]  /*3c80*/  MUFU.EX2 R84, R84 ;  /* 0x0000005400547308 */ /* 0x000ee20000000800 */
[----:B----4-:R-:W-:-:S04]  /*3c90*/  FADD R19, R9, R20 ;  /* 0x0000001409137221 */ /* 0x010fc80000000000 */
[----:B-1----:R-:W-:-:S03]  /*3ca0*/  FADD R20, R12, R19 ;  /* 0x000000130c147221 */ /* 0x002fc60000000000 */
[----:B------:R-:W1:Y:S01]  /*3cb0*/  MUFU.EX2 R16, R16 ;  /* 0x0000001000107308 */ /* 0x000e620000000800 */
[----:B0-----:R-:W-:-:S07]  /*3cc0*/  FADD R19, R13, R20 ;  /* 0x000000140d137221 */ /* 0x001fce0000000000 */
[----:B------:R-:W0:Y:S01]  /*3cd0*/  MUFU.EX2 R113, R21 ;  /* 0x0000001500717308 */ /* 0x000e220000000800 */
[----:B---3--:R-:W-:-:S04]  /*3ce0*/  FADD R20, R84, R19 ;  /* 0x0000001354147221 */ /* 0x008fc80000000000 */
[----:B------:R-:W-:-:S03]  /*3cf0*/  FADD R19, R111, R20 ;  /* 0x000000146f137221 */ /* 0x000fc60000000000 */
[----:B------:R-:W3:Y:S01]  /*3d00*/  MUFU.EX2 R14, R14 ;  /* 0x0000000e000e7308 */ /* 0x000ee20000000800 */
[----:B-1----:R-:W-:Y:S01]  /*3d10*/  FADD R20, R16, R19 ;  /* 0x0000001310147221 */ /* 0x002fe20000000000 */
[----:B------:R-:W-:-:S03]  /*3d20*/  F2FP.SATFINITE.E4M3.F32.PACK_AB_MERGE_C R23, R117, R16, RZ ;  /* 0x000000107517723e */ /* 0x000fc600048070ff */
[----:B------:R-:W-:-:S03]  /*3d30*/  FADD R19, R117, R20 ;  /* 0x0000001475137221 */ /* 0x000fc60000000000 */
[----:B------:R-:W1:Y:S01]  /*3d40*/  MUFU.EX2 R15, R15 ;  /* 0x0000000f000f7308 */ /* 0x000e620000000800 */
[----:B------:R-:W-:-:S04]  /*3d50*/  FADD R20, R110, R19 ;  /* 0x000000136e147221 */ /* 0x000fc80000000000 */
[----:B0-----:R-:W-:-:S03]  /*3d60*/  FADD R19, R113, R20 ;  /* 0x0000001471137221 */ /* 0x001fc60000000000 */
[----:B------:R0:W4:Y:S01]  /*3d70*/  MUFU.EX2 R25, R18 ;  /* 0x0000001200197308 */ /* 0x0001220000000800 */
[----:B---3--:R-:W-:-:S07]  /*3d80*/  FADD R20, R14, R19 ;  /* 0x000000130e147221 */ /* 0x008fce0000000000 */
[----:B------:R-:W3:Y:S01]  /*3d90*/  MUFU.EX2 R24, R24 ;  /* 0x0000001800187308 */ /* 0x000ee20000000800 */
[----:B0-----:R-:W-:Y:S01]  /*3da0*/  FMUL R18, R27, 1.4426950216293334961 ;  /* 0x3fb8aa3b1b127820 */ /* 0x001fe20000400000 */
[----:B-1----:R-:W-:Y:S01]  /*3db0*/  FADD R20, R15, R20 ;  /* 0x000000140f147221 */ /* 0x002fe20000000000 */
[----:B------:R-:W-:Y:S01]  /*3dc0*/  FMUL R27, R29, 1.4426950216293334961 ;  /* 0x3fb8aa3b1d1b7820 */ /* 0x000fe20000400000 */
[----:B------:R-:W-:Y:S01]  /*3dd0*/  FMUL R29, R30, 1.4426950216293334961 ;  /* 0x3fb8aa3b1e1d7820 */ /* 0x000fe20000400000 */
[----:B------:R-:W-:Y:S01]  /*3de0*/  FMUL R30, R32, 1.4426950216293334961 ;  /* 0x3fb8aa3b201e7820 */ /* 0x000fe20000400000 */
[----:B------:R-:W-:Y:S01]  /*3df0*/  FMUL R32, R35, 1.4426950216293334961 ;  /* 0x3fb8aa3b23207820 */ /* 0x000fe20000400000 */
[----:B------:R-:W-:Y:S01]  /*3e00*/  F2FP.SATFINITE.E4M3.F32.PACK_AB_MERGE_C R35, R15, R14, RZ ;  /* 0x0000000e0f23723e */ /* 0x000fe200048070ff */
[----:B------:R-:W0:Y:S01]  /*3e10*/  MUFU.EX2 R17, R17 ;  /* 0x0000001100117308 */ /* 0x000e220000000800 */
[----:B----4-:R-:W-:-:S07]  /*3e20*/  FADD R19, R25, R20 ;  /* 0x0000001419137221 */ /* 0x010fce0000000000 */
[----:B------:R-:W1:Y:S01]  /*3e30*/  MUFU.EX2 R18, R18 ;  /* 0x0000001200127308 */ /* 0x000e620000000800 */
[----:B---3--:R-:W-:-:S07]  /*3e40*/  FADD R20, R24, R19 ;  /* 0x0000001318147221 */ /* 0x008fce0000000000 */
[----:B------:R-:W3:Y:S01]  /*3e50*/  MUFU.EX2 R26, R26 ;  /* 0x0000001a001a7308 */ /* 0x000ee20000000800 */
[----:B0-----:R-:W-:-:S07]  /*3e60*/  FADD R19, R17, R20 ;  /* 0x0000001411137221 */ /* 0x001fce0000000000 */
[----:B------:R-:W0:Y:S01]  /*3e70*/  MUFU.EX2 R27, R27 ;  /* 0x0000001b001b7308 */ /* 0x000e220000000800 */
[----:B-1----:R-:W-:Y:S01]  /*3e80*/  FADD R21, R18, R19 ;  /* 0x0000001312157221 */ /* 0x002fe20000000000 */
[----:B------:R-:W-:Y:S01]  /*3e90*/  FMUL R19, R34, 1.4426950216293334961 ;  /* 0x3fb8aa3b22137820 */ /* 0x000fe20000400000 */
[----:B------:R-:W-:-:S05]  /*3ea0*/  F2FP.SATFINITE.E4M3.F32.PACK_AB_MERGE_C R114, R18, R17, RZ ;  /* 0x000000111272723e */ /* 0x000fca00048070ff */
[----:B------:R-:W1:Y:S01]  /*3eb0*/  MUFU.EX2 R29, R29 ;  /* 0x0000001d001d7308 */ /* 0x000e620000000800 */
[----:B---3--:R-:W-:-:S07]  /*3ec0*/  FADD R20, R26, R21 ;  /* 0x000000151a147221 */ /* 0x008fce0000000000 */
[----:B------:R-:W3:Y:S01]  /*3ed0*/  MUFU.EX2 R118, R118 ;  /* 0x0000007600767308 */ /* 0x000ee20000000800 */
[----:B0-----:R-:W-:-:S07]  /*3ee0*/  FADD R20, R27, R20 ;  /* 0x000000141b147221 */ /* 0x001fce0000000000 */
[----:B------:R-:W0:Y:S01]  /*3ef0*/  MUFU.EX2 R30, R30 ;  /* 0x0000001e001e7308 */ /* 0x000e220000000800 */
[----:B-1----:R-:W-:Y:S01]  /*3f00*/  FADD R21, R29, R20 ;  /* 0x000000141d157221 */ /* 0x002fe20000000000 */
[----:B------:R-:W-:-:S06]  /*3f10*/  F2FP.SATFINITE.E4M3.F32.PACK_AB_MERGE_C R20, R116, R115, RZ ;  /* 0x000000737414723e */ /* 0x000fcc00048070ff */
[----:B------:R-:W1:Y:S01]  /*3f20*/  MUFU.EX2 R33, R33 ;  /* 0x0000002100217308 */ /* 0x000e620000000800 */
[C---:B---3--:R-:W-:Y:S01]  /*3f30*/  FADD R21, R118.reuse, R21 ;  /* 0x0000001576157221 */ /* 0x048fe20000000000 */
[----:B------:R-:W-:-:S06]  /*3f40*/  F2FP.SATFINITE.E4M3.F32.PACK_AB_MERGE_C R34, R118, R29, RZ ;  /* 0x0000001d7622723e */ /* 0x000fcc00048070ff */
[----:B------:R-:W3:Y:S01]  /*3f50*/  MUFU.EX2 R19, R19 ;  /* 0x0000001300137308 */ /* 0x000ee20000000800 */
[----:B0-----:R-:W-:Y:S01]  /*3f60*/  FADD R22, R30, R21 ;  /* 0x000000151e167221 */ /* 0x001fe20000000000 */
[----:B------:R-:W-:Y:S02]  /*3f70*/  F2FP.SATFINITE.E4M3.F32.PACK_AB_MERGE_C R21, R11, R10, RZ ;  /* 0x0000000a0b15723e */ /* 0x000fe400048070ff */
[----:B------:R-:W-:-:S04]  /*3f80*/  IADD3 R10, P2, PT, R58, UR30, RZ ;  /* 0x0000001e3a0a7c10 */ /* 0x000fc8000ff5e0ff */
[----:B------:R-:W0:Y:S01]  /*3f90*/  MUFU.EX2 R32, R32 ;  /* 0x0000002000207308 */ /* 0x000e220000000800 */
[----:B-1----:R-:W-:Y:S01]  /*3fa0*/  FADD R28, R33, R22 ;  /* 0x00000016211c7221 */ /* 0x002fe20000000000 */
[----:B------:R-:W-:Y:S02]  /*3fb0*/  F2FP.SATFINITE.E4M3.F32.PACK_AB_MERGE_C R22, R13, R12, RZ ;  /* 0x0000000c0d16723e */ /* 0x000fe400048070ff */
[----:B------:R-:W-:-:S04]  /*3fc0*/  IADD3 R12, P4, PT, R68, UR30, RZ ;  /* 0x0000001e440c7c10 */ /* 0x000fc8000ff9e0ff */
[----:B------:R-:W-:Y:S01]  /*3fd0*/  IADD3.X R13, PT, PT, R69, UR6, RZ, P4, !PT ;  /* 0x00000006450d7c10 */ /* 0x000fe2000a7fe4ff */
[----:B---3--:R-:W-:-:S04]  /*3fe0*/  FADD R11, R19, R28 ;  /* 0x0000001c130b7221 */ /* 0x008fc80000000000 */
[----:B0-----:R-:W-:-:S05]  /*3ff0*/  FADD R28, R32, R11 ;  /* 0x0000000b201c7221 */ /* 0x001fca0000000000 */
[----:B------:R0:W1:Y:S01]  /*4000*/  SHFL.BFLY PT, R29, R28, 0x10, 0x1f ;  /* 0x0e001f001c1d7f89 */ /* 0x00006200000e0000 */
[----:B--2---:R-:W-:Y:S05]  /*4010*/  @!P3 BRA `(.L_x_14) ;  /* 0x0000001c0038b947 */ /* 0x004fea0003800000 */
.L_x_23:
[----:B------:R-:W-:Y:S01]  /*4020*/  IADD3.X R11, PT, PT, R59, UR6, RZ, P2, !PT ;  /* 0x000000063b0b7c10 */ /* 0x000fe200097fe4ff */
[----:B------:R-:W2:Y:S01]  /*4030*/  LDG.E.U8 R13, desc[UR26][R12.64] ;  /* 0x0000001a0c0d7981 */ /* 0x000ea2000c1e1100 */
[----:B------:R-:W-:Y:S02]  /*4040*/  IADD3 R118, P2, PT, R66, UR30, RZ ;  /* 0x0000001e42767c10 */ /* 0x000fe4000ff5e0ff */
[----:B------:R-:W-:Y:S02]  /*4050*/  IADD3 R14, P4, PT, R44, UR30, RZ ;  /* 0x0000001e2c0e7c10 */ /* 0x000fe4000ff9e0ff */
[----:B------:R-:W-:Y:S01]  /*4060*/  IADD3.X R119, PT, PT, R67, UR6, RZ, P2, !PT ;  /* 0x0000000643777c10 */ /* 0x000fe200097fe4ff */
[----:B------:R-:W3:Y:S01]  /*4070*/  LDG.E.U8 R11, desc[UR26][R10.64] ;  /* 0x0000001a0a0b7981 */ /* 0x000ee2000c1e1100 */
[----:B------:R-:W-:Y:S02]  /*4080*/  IADD3 R16, P3, PT, R50, UR30, RZ ;  /* 0x0000001e32107c10 */ /* 0x000fe4000ff7e0ff */
[----:B------:R-:W-:-:S02]  /*4090*/  IADD3 R120, P2, PT, R48, UR30, RZ ;  /* 0x0000001e30787c10 */ /* 0x000fc4000ff5e0ff */
[----:B------:R-:W-:Y:S02]  /*40a0*/  IADD3.X R15, PT, PT, R45, UR6, RZ, P4, !PT ;  /* 0x000000062d0f7c10 */ /* 0x000fe4000a7fe4ff */
[----:B------:R-:W-:Y:S02]  /*40b0*/  IADD3.X R17, PT, PT, R51, UR6, RZ, P3, !PT ;  /* 0x0000000633117c10 */ /* 0x000fe40009ffe4ff */
[----:B------:R-:W-:Y:S02]  /*40c0*/  IADD3.X R121, PT, PT, R49, UR6, RZ, P2, !PT ;  /* 0x0000000631797c10 */ /* 0x000fe400097fe4ff */
[----:B------:R-:W-:Y:S01]  /*40d0*/  IADD3 R116, P3, PT, R56, UR30, RZ ;  /* 0x0000001e38747c10 */ /* 0x000fe2000ff7e0ff */
[----:B------:R-:W4:Y:S01]  /*40e0*/  LDG.E.U8 R15, desc[UR26][R14.64] ;  /* 0x0000001a0e0f7981 */ /* 0x000f22000c1e1100 */
[----:B------:R-:W-:Y:S02]  /*40f0*/  IADD3 R122, P2, PT, R64, UR30, RZ ;  /* 0x0000001e407a7c10 */ /* 0x000fe4000ff5e0ff */
[----:B------:R-:W-:Y:S01]  /*4100*/  IADD3.X R117, PT, PT, R57, UR6, RZ, P3, !PT ;  /* 0x0000000639757c10 */ /* 0x000fe20009ffe4ff */
[----:B------:R-:W5:Y:S01]  /*4110*/  LDG.E.U8 R10, desc[UR26][R120.64] ;  /* 0x0000001a780a7981 */ /* 0x000f62000c1e1100 */
[----:B------:R-:W-:-:S03]  /*4120*/  IADD3.X R123, PT, PT, R65, UR6, RZ, P2, !PT ;  /* 0x00000006417b7c10 */ /* 0x000fc600097fe4ff */
[----:B------:R-:W5:Y:S04]  /*4130*/  LDG.E.U8 R12, desc[UR26][R116.64] ;  /* 0x0000001a740c7981 */ /* 0x000f68000c1e1100 */
[----:B------:R0:W5:Y:S04]  /*4140*/  LDG.E.U8 R14, desc[UR26][R118.64] ;  /* 0x0000001a760e7981 */ /* 0x000168000c1e1100 */
[----:B------:R-:W5:Y:S01]  /*4150*/  LDG.E.U8 R17, desc[UR26][R16.64] ;  /* 0x0000001a10117981 */ /* 0x000f62000c1e1100 */
[----:B0-----:R-:W-:-:S04]  /*4160*/  IADD3 R118, P2, PT, R54, UR30, RZ ;  /* 0x0000001e36767c10 */ /* 0x001fc8000ff5e0ff */
[----:B------:R-:W-:Y:S02]  /*4170*/  IADD3.X R119, PT, PT, R55, UR6, RZ, P2, !PT ;  /* 0x0000000637777c10 */ /* 0x000fe400097fe4ff */
[----:B------:R-:W-:-:S04]  /*4180*/  IADD3 R116, P2, PT, R46, UR30, RZ ;  /* 0x0000001e2e747c10 */ /* 0x000fc8000ff5e0ff */
[----:B------:R-:W-:Y:S02]  /*4190*/  IADD3.X R117, PT, PT, R47, UR6, RZ, P2, !PT ;  /* 0x000000062f757c10 */ /* 0x000fe400097fe4ff */
[----:B------:R-:W-:Y:S02]  /*41a0*/  IADD3 R120, P2, PT, R40, UR30, RZ ;  /* 0x0000001e28787c10 */ /* 0x000fe4000ff5e0ff */
[----:B------:R-:W-:Y:S02]  /*41b0*/  IADD3 R124, P3, PT, R42, UR30, RZ ;  /* 0x0000001e2a7c7c10 */ /* 0x000fe4000ff7e0ff */
[----:B------:R-:W-:Y:S01]  /*41c0*/  IADD3.X R121, PT, PT, R41, UR6, RZ, P2, !PT ;  /* 0x0000000629797c10 */ /* 0x000fe200097fe4ff */
[----:B------:R-:W5:Y:S01]  /*41d0*/  LDG.E.U8 R117, desc[UR26][R116.64] ;  /* 0x0000001a74757981 */ /* 0x000f62000c1e1100 */
[----:B------:R-:W-:-:S03]  /*41e0*/  IADD3.X R125, PT, PT, R43, UR6, RZ, P3, !PT ;  /* 0x000000062b7d7c10 */ /* 0x000fc60009ffe4ff */
[----:B------:R0:W5:Y:S04]  /*41f0*/  LDG.E.U8 R115, desc[UR26][R120.64] ;  /* 0x0000001a78737981 */ /* 0x000168000c1e1100 */
[----:B------:R-:W5:Y:S01]  /*4200*/  LDG.E.U8 R124, desc[UR26][R124.64] ;  /* 0x0000001a7c7c7981 */ /* 0x000f62000c1e1100 */
[----:B0-----:R-:W-:-:S03]  /*4210*/  IADD3 R120, P2, PT, R62, UR30, RZ ;  /* 0x0000001e3e787c10 */ /* 0x001fc6000ff5e0ff */
[----:B------:R-:W5:Y:S01]  /*4220*/  LDG.E.U8 R125, desc[UR26][R122.64] ;  /* 0x0000001a7a7d7981 */ /* 0x000f62000c1e1100 */
[----:B------:R-:W-:-:S03]  /*4230*/  IADD3.X R121, PT, PT, R63, UR6, RZ, P2, !PT ;  /* 0x000000063f797c10 */ /* 0x000fc600097fe4ff */
[----:B------:R0:W5:Y:S04]  /*4240*/  LDG.E.U8 R123, desc[UR26][R118.64] ;  /* 0x0000001a767b7981 */ /* 0x000168000c1e1100 */
[----:B------:R-:W5:Y:S01]  /*4250*/  LDG.E.U8 R122, desc[UR26][R120.64] ;  /* 0x0000001a787a7981 */ /* 0x000f62000c1e1100 */
[----:B0-----:R-:W-:-:S04]  /*4260*/  IADD3 R118, P2, PT, R52, UR30, RZ ;  /* 0x0000001e34767c10 */ /* 0x001fc8000ff5e0ff */
[----:B------:R-:W-:-:S05]  /*4270*/  IADD3.X R119, PT, PT, R53, UR6, RZ, P2, !PT ;  /* 0x0000000635777c10 */ /* 0x000fca00097fe4ff */
[----:B------:R0:W5:Y:S02]  /*4280*/  LDG.E.U8 R116, desc[UR26][R118.64] ;  /* 0x0000001a76747981 */ /* 0x000164000c1e1100 */
[----:B0-----:R-:W-:-:S04]  /*4290*/  IADD3 R118, P2, PT, R108, UR30, RZ ;  /* 0x0000001e6c767c10 */ /* 0x001fc8000ff5e0ff */
[----:B------:R-:W-:Y:S02]  /*42a0*/  IADD3.X R119, PT, PT, R109, UR6, RZ, P2, !PT ;  /* 0x000000066d777c10 */ /* 0x000fe400097fe4ff */
[----:B------:R-:W-:-:S03]  /*42b0*/  IADD3 R120, P2, PT, R106, UR30, RZ ;  /* 0x0000001e6a787c10 */ /* 0x000fc6000ff5e0ff */
[----:B------:R-:W5:Y:S01]  /*42c0*/  LDG.E.U8 R118, desc[UR26][R118.64] ;  /* 0x0000001a76767981 */ /* 0x000f62000c1e1100 */
[----:B------:R-:W-:-:S05]  /*42d0*/  IADD3.X R121, PT, PT, R107, UR6, RZ, P2, !PT ;  /* 0x000000066b797c10 */ /* 0x000fca00097fe4ff */
[----:B------:R-:W5:Y:S01]  /*42e0*/  LDG.E.U8 R120, desc[UR26][R120.64] ;  /* 0x0000001a78787981 */ /* 0x000f62000c1e1100 */
[----:B------:R-:W-:Y:S01]  /*42f0*/  FADD R16, -R61, R112 ;  /* 0x000000703d107221 */ /* 0x000fe20000000100 */
[----:B------:R-:W-:Y:S02]  /*4300*/  F2FP.SATFINITE.E4M3.F32.PACK_AB_MERGE_C R32, R32, R19, RZ ;  /* 0x000000132020723e */ /* 0x000fe400048070ff */
[----:B------:R-:W-:Y:S01]  /*4310*/  F2FP.SATFINITE.E4M3.F32.PACK_AB_MERGE_C R21, R7, R6, R21 ;  /* 0x000000060715723e */ /* 0x000fe20004807015 */
[----:B------:R-:W-:Y:S01]  /*4320*/  FMUL R31, R16, 1.4426950216293334961 ;  /* 0x3fb8aa3b101f7820 */ /* 0x000fe20000400000 */
[----:B------:R-:W-:Y:S02]  /*4330*/  F2FP.SATFINITE.E4M3.F32.PACK_AB_MERGE_C R20, R5, R4, R20 ;  /* 0x000000040514723e */ /* 0x000fe40004807014 */
[----:B------:R-:W-:-:S03]  /*4340*/  F2FP.SATFINITE.E4M3.F32.PACK_AB_MERGE_C R22, R9, R8, R22 ;  /* 0x000000080916723e */ /* 0x000fc60004807016 */
[----:B------:R-:W0:Y:S01]  /*4350*/  MUFU.EX2 R31, R31 ;  /* 0x0000001f001f7308 */ /* 0x000e220000000800 */
[----:B------:R-:W-:Y:S02]  /*4360*/  F2FP.SATFINITE.E4M3.F32.PACK_AB_MERGE_C R23, R111, R84, R23 ;  /* 0x000000546f17723e */ /* 0x000fe40004807017 */
[----:B------:R-:W-:Y:S02]  /*4370*/  F2FP.SATFINITE.E4M3.F32.PACK_AB_MERGE_C R25, R24, R25, R114 ;  /* 0x000000191819723e */ /* 0x000fe40004807072 */
[----:B------:R-:W-:Y:S02]  /*4380*/  F2FP.SATFINITE.E4M3.F32.PACK_AB_MERGE_C R26, R27, R26, R34 ;  /* 0x0000001a1b1a723e */ /* 0x000fe40004807022 */
[----:B------:R-:W-:Y:S02]  /*4390*/  F2FP.SATFINITE.E4M3.F32.PACK_AB_MERGE_C R24, R113, R110, R35 ;  /* 0x0000006e7118723e */ /* 0x000fe40004807023 */
[----:B------:R-:W-:Y:S01]  /*43a0*/  F2FP.SATFINITE.E4M3.F32.PACK_AB_MERGE_C R27, R33, R30, R32 ;  /* 0x0000001e211b723e */ /* 0x000fe20004807020 */
[----:B------:R-:W-:Y:S01]  /*43b0*/  ULEA UR16, UR29, UR14, 0x3 ;  /* 0x0000000e1d107291 */ /* 0x000fe2000f8e18ff */
[----:B-1----:R-:W-:Y:S01]  /*43c0*/  FADD R28, R28, R29 ;  /* 0x0000001d1c1c7221 */ /* 0x002fe20000000000 */
[----:B------:R-:W-:-:S02]  /*43d0*/  UMOV UR6, UR7 ;  /* 0x0000000700067c82 */ /* 0x000fc40008000000 */
[----:B------:R-:W-:Y:S01]  /*43e0*/  UIADD3 UR16, UPT, UPT, UR16, 0x3000, URZ ;  /* 0x0000300010107890 */ /* 0x000fe2000fffe0ff */
[----:B--2---:R-:W-:Y:S04]  /*43f0*/  STS.U8 [R38+UR14+0x2800], R13 ;  /* 0x0028000d26007988 */ /* 0x004fe8000800000e */
[----:B---3--:R-:W-:Y:S04]  /*4400*/  STS.U8 [R38+UR14+0x2a00], R11 ;  /* 0x002a000b26007988 */ /* 0x008fe8000800000e */
[----:B----4-:R-:W-:Y:S04]  /*4410*/  STS.U8 [R38+UR14+0x2e00], R15 ;  /* 0x002e000f26007988 */ /* 0x010fe8000800000e */
[----:B-----5:R-:W-:Y:S04]  /*4420*/  STS.U8 [R38+UR14+0x2c00], R17 ;  /* 0x002c001126007988 */ /* 0x020fe8000800000e */
[----:B------:R-:W-:Y:S04]  /*4430*/  STS.U8 [R37+UR14+0x2880], R14 ;  /* 0x0028800e25007988 */ /* 0x000fe8000800000e */
[----:B------:R-:W-:Y:S04]  /*4440*/  STS.U8 [R37+UR14+0x2a80], R12 ;  /* 0x002a800c25007988 */ /* 0x000fe8000800000e */
[----:B------:R1:W-:Y:S02]  /*4450*/  STS.U8 [R37+UR14+0x2c80], R10 ;  /* 0x002c800a25007988 */ /* 0x0003e4000800000e */
[----:B-1----:R-:W-:Y:S01]  /*4460*/  LDTM.16dp32bit_t0_t15.x16 R4, tmem[UR15] ;  /* 0x0000000f000479ee */ /* 0x002fe20008a00000 */
[----:B------:R-:W0:Y:S01]  /*4470*/  LDTM.16dp32bit_t16_t31.x16 R4, tmem[UR15+0x10] ;  /* 0x0000100f000479ee */ /* 0x000e220008a20000 */
[----:B------:R1:W-:Y:S04]  /*4480*/  STS.U8 [R37+UR14+0x2e80], R124 ;  /* 0x002e807c25007988 */ /* 0x0003e8000800000e */
[----:B------:R1:W-:Y:S04]  /*4490*/  STS.U8 [R36+UR14+0x2d00], R117 ;  /* 0x002d007524007988 */ /* 0x0003e8000800000e */
[----:B------:R1:W-:Y:S04]  /*44a0*/  STS.U8 [R36+UR14+0x2f00], R115 ;  /* 0x002f007324007988 */ /* 0x0003e8000800000e */
[----:B------:R1:W-:Y:S01]  /*44b0*/  STS.U8 [R36+UR14+0x2900], R125 ;  /* 0x0029007d24007988 */ /* 0x0003e2000800000e */
[C---:B0-----:R-:W-:Y:S01]  /*44c0*/  FMUL R4, R31.reuse, R4 ;  /* 0x000000041f047220 */ /* 0x041fe20000400000 */
[C---:B------:R-:W-:Y:S01]  /*44d0*/  FMUL R5, R31.reuse, R5 ;  /* 0x000000051f057220 */ /* 0x040fe20000400000 */
[C---:B------:R-:W-:Y:S01]  /*44e0*/  FMUL R6, R31.reuse, R6 ;  /* 0x000000061f067220 */ /* 0x040fe20000400000 */
[C---:B------:R-:W-:Y:S01]  /*44f0*/  FMUL R7, R31.reuse, R7 ;  /* 0x000000071f077220 */ /* 0x040fe20000400000 */
[C---:B------:R-:W-:Y:S01]  /*4500*/  FMUL R8, R31.reuse, R8 ;  /* 0x000000081f087220 */ /* 0x040fe20000400000 */
[----:B------:R1:W-:Y:S01]  /*4510*/  STS.U8 [R36+UR14+0x2b00], R123 ;  /* 0x002b007b24007988 */ /* 0x0003e2000800000e */
[C---:B------:R-:W-:Y:S01]  /*4520*/  FMUL R9, R31.reuse, R9 ;  /* 0x000000091f097220 */ /* 0x040fe20000400000 */
[C---:B------:R-:W-:Y:S01]  /*4530*/  FMUL R10, R31.reuse, R10 ;  /* 0x0000000a1f0a7220 */ /* 0x040fe20000400000 */
[C---:B------:R-:W-:Y:S01]  /*4540*/  FMUL R11, R31.reuse, R11 ;  /* 0x0000000b1f0b7220 */ /* 0x040fe20000400000 */
[----:B------:R1:W-:Y:S01]  /*4550*/  STS.U8 [R3+UR14+0x2980], R122 ;  /* 0x0029807a03007988 */ /* 0x0003e2000800000e */
[C---:B------:R-:W-:Y:S01]  /*4560*/  FMUL R12, R31.reuse, R12 ;  /* 0x0000000c1f0c7220 */ /* 0x040fe20000400000 */
[C---:B------:R-:W-:Y:S01]  /*4570*/  FMUL R13, R31.reuse, R13 ;  /* 0x0000000d1f0d7220 */ /* 0x040fe20000400000 */
[C---:B------:R-:W-:Y:S01]  /*4580*/  FMUL R14, R31.reuse, R14 ;  /* 0x0000000e1f0e7220 */ /* 0x040fe20000400000 */
[C---:B------:R-:W-:Y:S01]  /*4590*/  FMUL R15, R31.reuse, R15 ;  /* 0x0000000f1f0f7220 */ /* 0x040fe20000400000 */
[C---:B------:R-:W-:Y:S01]  /*45a0*/  FMUL R16, R31.reuse, R16 ;  /* 0x000000101f107220 */ /* 0x040fe20000400000 */
[C---:B------:R-:W-:Y:S01]  /*45b0*/  FMUL R17, R31.reuse, R17 ;  /* 0x000000111f117220 */ /* 0x040fe20000400000 */
[C---:B------:R-:W-:Y:S01]  /*45c0*/  FMUL R18, R31.reuse, R18 ;  /* 0x000000121f127220 */ /* 0x040fe20000400000 */
[----:B------:R-:W-:Y:S01]  /*45d0*/  FMUL R19, R31, R19 ;  /* 0x000000131f137220 */ /* 0x000fe20000400000 */
[----:B------:R1:W-:Y:S04]  /*45e0*/  STS.U8 [R3+UR14+0x2b80], R116 ;  /* 0x002b807403007988 */ /* 0x0003e8000800000e */
[----:B------:R1:W-:Y:S04]  /*45f0*/  STS.U8 [R3+UR14+0x2d80], R118 ;  /* 0x002d807603007988 */ /* 0x0003e8000800000e */
[----:B------:R1:W-:Y:S04]  /*4600*/  STS.U8 [R3+UR14+0x2f80], R120 ;  /* 0x002f807803007988 */ /* 0x0003e8000800000e */
[----:B------:R1:W-:Y:S04]  /*4610*/  STS.128 [R39+UR14], R20 ;  /* 0x0000001427007988 */ /* 0x0003e80008000c0e */
[----:B------:R1:W-:Y:S01]  /*4620*/  STS.128 [R60+UR14], R24 ;  /* 0x000000183c007988 */ /* 0x0003e20008000c0e */
[----:B------:R-:W-:Y:S01]  /*4630*/  NOP ;  /* 0x0000000000007918 */ /* 0x000fe20000000000 */
[----:B------:R1:W-:Y:S01]  /*4640*/  STTM.16dp32bit_t0_t15.x16 tmem[UR15], R4 ;  /* 0x00000004000079ed */ /* 0x0003e20008a0000f */
[----:B------:R1:W-:Y:S01]  /*4650*/  STTM.16dp32bit_t16_t31.x16 tmem[UR15+0x10], R4 ;  /* 0x00001004000079ed */ /* 0x0003e20008a2000f */
[----:B------:R-:W0:Y:S02]  /*4660*/  FENCE.VIEW.ASYNC.T ;  /* 0x00000000000073c6 */ /* 0x000e240000000200 */
[----:B0-----:R-:W-:Y:S06]  /*4670*/  BAR.SYNC.DEFER_BLOCKING 0x0 ;  /* 0x0000000000007b1d */ /* 0x001fec0000010000 */
[----:B------:R0:W-:Y:S06]  /*4680*/  MEMBAR.ALL.CTA ;  /* 0x0000000000007992 */ /* 0x0001ec0000008000 */
[----:B0-----:R-:W0:Y:S02]  /*4690*/  FENCE.VIEW.ASYNC.S ;  /* 0x00000000000073c6 */ /* 0x001e240000000000 */
[----:B0-----:R-:W-:Y:S06]  /*46a0*/  BAR.SYNC.DEFER_BLOCKING 0x0 ;  /* 0x0000000000007b1d */ /* 0x001fec0000010000 */
[----:B------:R-:W-:Y:S05]  /*46b0*/  BRA.U UP1, `(.L_x_15) ;  /* 0x00000001013c7547 */ /* 0x000fea000b800000 */
[----:B------:R-:W-:Y:S01]  /*46c0*/  UMOV UR22, UR33 ;  /* 0x0000002100167c82 */ /* 0x000fe20008000000 */
[----:B------:R-:W-:Y:S01]  /*46d0*/  UMOV UR23, 0x80004020 ;  /* 0x8000402000177882 */ /* 0x000fe20000000000 */
[----:B------:R-:W-:Y:S01]  /*46e0*/  UMOV UR20, UR4 ;  /* 0x0000000400147c82 */ /* 0x000fe20008000000 */
[----:B------:R-:W-:Y:S01]  /*46f0*/  UMOV UR21, 0x80004020 ;  /* 0x8000402000157882 */ /* 0x000fe20000000000 */
[----:B------:R-:W-:Y:S01]  /*4700*/  UMOV UR24, 0x0 ;  /* 0x0000000000187882 */ /* 0x000fe20000000000 */
[----:B------:R-:W-:Y:S01]  /*4710*/  UMOV UR25, 0x4080010 ;  /* 0x0408001000197882 */ /* 0x000fe20000000000 */
[----:B------:R-:W-:Y:S01]  /*4720*/  UMOV UR10, UR16 ;  /* 0x00000010000a7c82 */ /* 0x000fe20008000000 */
[----:B------:R-:W-:Y:S01]  /*4730*/  UMOV UR11, URZ ;  /* 0x000000ff000b7c82 */ /* 0x000fe20008000000 */
[----:B------:R-:W-:Y:S01]  /*4740*/  UMOV UR38, 0x0 ;  /* 0x0000000000267882 */ /* 0x000fe20000000000 */
[----:B------:R-:W-:Y:S01]  /*4750*/  UMOV UR39, 0x4080010 ;  /* 0x0408001000277882 */ /* 0x000fe20000000000 */
[----:B------:R0:W-:Y:S01]  /*4760*/  UTCQMMA gdesc[UR22], gdesc[UR20], tmem[UR12], tmem[UR24], idesc[UR25], UPT ;  /* 0x00ff1814160075ea */ /* 0x0001e2000b80030c */
[----:B------:R-:W-:Y:S01]  /*4770*/  UMOV UR7, UR10 ;  /* 0x0000000a00077c82 */ /* 0x000fe20008000000 */
[----:B------:R0:W-:Y:S01]  /*4780*/  UTCQMMA gdesc[UR34], gdesc[UR18], tmem[UR12], tmem[UR38], idesc[UR39], UPT ;  /* 0x00ff2612220075ea */ /* 0x0001e2000b80030c */
[----:B------:R0:W-:Y:S01]  /*4790*/  UTCBAR [UR7], URZ ;  /* 0x000000ff070073e9 */ /* 0x0001e200080000ff */
[----:B------:R-:W-:-:S02]  /*47a0*/  NOP ;  /* 0x0000000000007918 */ /* 0x000fc40000000000 */
.L_x_15:
[----:B------:R-:W-:Y:S01]  /*47b0*/  UIADD3 UR29, UPT, UPT, UR29, 0x1, URZ ;  /* 0x000000011d1d7890 */ /* 0x000fe2000fffe0ff */
[----:B------:R-:W-:Y:S01]  /*47c0*/  FFMA R80, R31, R80, R28 ;  /* 0x000000501f507223 */ /* 0x000fe2000000001c */
[----:B------:R-:W-:Y:S01]  /*47d0*/  UIADD3 UR8, UPT, UPT, UR8, 0x40, URZ ;  /* 0x0000004008087890 */ /* 0x000fe2000fffe0ff */
[----:B------:R-:W-:Y:S01]  /*47e0*/  IADD3 R85, PT, PT, R81, R85, RZ ;  /* 0x0000005551557210 */ /* 0x000fe20007ffe0ff */
[----:B------:R-:W-:Y:S01]  /*47f0*/  UISETP.GT.AND UP2, UPT, UR29, 0x1, UPT ;  /* 0x000000011d00788c */ /* 0x000fe2000bf44270 */
[----:B------:R-:W-:Y:S01]  /*4800*/  IMAD.U32 R114, RZ, RZ, UR6 ;  /* 0x00000006ff727e24 */ /* 0x000fe2000f8e00ff */
[----:B------:R-:W-:Y:S01]  /*4810*/  UIADD3 UR30, UPT, UPT, UR28, UR30, URZ ;  /* 0x0000001e1c1e7290 */ /* 0x000fe2000fffe0ff */
[----:B------:R-:W-:Y:S01]  /*4820*/  IMAD.MOV.U32 R112, RZ, RZ, R61 ;  /* 0x000000ffff707224 */ /* 0x000fe200078e003d */
[----:B0-----:R-:W-:Y:S02]  /*4830*/  USEL UR7, URZ, 0x1, !UP2 ;  /* 0x00000001ff077887 */ /* 0x001fe4000d000000 */
[----:B------:R-:W-:-:S02]  /*4840*/  USEL UR29, UR29, URZ, !UP2 ;  /* 0x000000ff1d1d7287 */ /* 0x000fc4000d000000 */
[----:B------:R-:W-:Y:S02]  /*4850*/  UISETP.GE.AND UP2, UPT, UR8, UR17, UPT ;  /* 0x000000110800728c */ /* 0x000fe4000bf46270 */
[----:B------:R-:W-:-:S07]  /*4860*/  ULOP3.LUT UR7, UR6, UR7, URZ, 0x3c, !UPT ;  /* 0x0000000706077292 */ /* 0x000fce000f8e3cff */
[----:B------:R-:W-:Y:S05]  /*4870*/  BRA.U !UP2, `(.L_x_16) ;  /* 0xffffffe50a6c7547 */ /* 0x000fea000b83ffff */
.L_x_11:
[----:B------:R-:W2:Y:S02]  /*4880*/  LDCU UR4, c[0x0][0x3f0] ;  /* 0x00007e00ff0477ac */ /* 0x000ea40008000800 */
[----:B--2---:R-:W-:-:S09]  /*4890*/  UISETP.GE.AND UP0, UPT, UR4, 0x1, UPT ;  /* 0x000000010400788c */ /* 0x004fd2000bf06270 */
[----:B------:R-:W-:Y:S05]  /*48a0*/  BRA.U !UP0, `(.L_x_17) ;  /* 0x0000000108107547 */ /* 0x000fea000b800000 */
[----:B------:R-:W-:-:S06]  /*48b0*/  USHF.L.U32 UR6, UR6, 0x1f, URZ ;  /* 0x0000001f06067899 */ /* 0x000fcc00080006ff */
[----:B-1----:R-:W-:-:S04]  /*48c0*/  IMAD.U32 R3, RZ, RZ, UR6 ;  /* 0x00000006ff037e24 */ /* 0x002fc8000f8e00ff */
[----:B------:R-:W1:Y:S02]  /*48d0*/  SYNCS.PHASECHK.TRANS64.TRYWAIT P2, [UR16], R3 ;  /* 0x00000003ff0075a7 */ /* 0x000e640008041110 */
[----:B-1----:R-:W-:Y:S05]  /*48e0*/  @!P2 BRA `(.L_x_18) ;  /* 0x000000140010a947 */ /* 0x002fea0003800000 */
.L_x_17:
[----:B------:R-:W-:Y:S01]  /*48f0*/  BAR.SYNC.DEFER_BLOCKING 0x0 ;  /* 0x0000000000007b1d */ /* 0x000fe20000010000 */
[C---:B------:R-:W-:Y:S01]  /*4900*/  FSETP.GT.AND P2, PT, |R80|.reuse, 8.50705917302346158658e+37, PT ;  /* 0x7e8000005000780b */ /* 0x040fe20003f44200 */
[C---:B-1----:R-:W-:Y:S01]  /*4910*/  FMUL R20, R80.reuse, 8388608 ;  /* 0x4b00000050147820 */ /* 0x042fe20000400000 */
[----:B------:R-:W-:Y:S01]  /*4920*/  FSETP.GEU.AND P4, PT, |R80|, 1.175494350822287508e-38, PT ;  /* 0x008000005000780b */ /* 0x000fe20003f8e200 */
[C---:B------:R-:W-:Y:S01]  /*4930*/  IMAD.SHL.U32 R22, R0.reuse, 0x10, RZ ;  /* 0x0000001000167824 */ /* 0x040fe200078e00ff */
[C---:B------:R-:W-:Y:S01]  /*4940*/  SHF.L.U32 R3, R0.reuse, 0x5, RZ ;  /* 0x0000000500037819 */ /* 0x040fe200000006ff */
[----:B------:R-:W-:Y:S01]  /*4950*/  IMAD.SHL.U32 R26, R0, 0x4, RZ ;  /* 0x00000004001a7824 */ /* 0x000fe200078e00ff */
[----:B------:R-:W-:Y:S01]  /*4960*/  FSETP.GEU.AND P3, PT, R80, 1.175494350822287508e-38, PT ;  /* 0x008000005000780b */ /* 0x000fe20003f6e000 */
[----:B------:R-:W1:Y:S01]  /*4970*/  LDCU.64 UR4, c[0x0][0x3e0] ;  /* 0x00007c00ff0477ac */ /* 0x000e620008000a00 */
[----:B------:R-:W-:Y:S01]  /*4980*/  LOP3.LUT R21, R0, 0x60, RZ, 0xc0, !PT ;  /* 0x0000006000157812 */ /* 0x000fe200078ec0ff */
[----:B------:R-:W2:Y:S01]  /*4990*/  LDC.64 R32, c[0x0][0x398] ;  /* 0x0000e600ff207b82 */ /* 0x000ea20000000a00 */
[----:B------:R-:W-:-:S02]  /*49a0*/  LOP3.LUT R3, R3, 0x700, RZ, 0xc0, !PT ;  /* 0x0000070003037812 */ /* 0x000fc400078ec0ff */
[----:B------:R-:W-:Y:S01]  /*49b0*/  FSEL R20, R20, R80, !P3 ;  /* 0x0000005014147208 */ /* 0x000fe20005800000 */
[----:B------:R-:W-:Y:S01]  /*49c0*/  @P2 FMUL R80, R80, 0.25 ;  /* 0x3e80000050502820 */ /* 0x000fe20000400000 */
[----:B------:R-:W-:Y:S01]  /*49d0*/  IMAD.SHL.U32 R21, R21, 0x2, RZ ;  /* 0x0000000215157824 */ /* 0x000fe200078e00ff */
[----:B------:R-:W-:Y:S02]  /*49e0*/  LOP3.LUT R24, R3, 0x70, R22, 0xf8, !PT ;  /* 0x0000007003187812 */ /* 0x000fe400078ef816 */
[----:B------:R-:W-:Y:S01]  /*49f0*/  @!P4 FMUL R80, R80, 16777216 ;  /* 0x4b8000005050c820 */ /* 0x000fe20000400000 */
[----:B------:R-:W-:Y:S02]  /*4a00*/  SHF.R.S32.HI R23, RZ, 0x2, R0 ;  /* 0x00000002ff177819 */ /* 0x000fe40000011400 */
[----:B------:R-:W-:Y:S02]  /*4a10*/  LOP3.LUT R24, R24, R21, RZ, 0x3c, !PT ;  /* 0x0000001518187212 */ /* 0x000fe400078e3cff */
[----:B------:R-:W3:Y:S01]  /*4a20*/  MUFU.RCP R21, R80 ;  /* 0x0000005000157308 */ /* 0x000ee20000001000 */
[----:B------:R-:W4:Y:S02]  /*4a30*/  @!P1 SYNCS.CCTL.IV [UR14+0x3000] ;  /* 0x00300000ff0099b1 */ /* 0x000f24000800000e */
[----:B----4-:R-:W-:Y:S01]  /*4a40*/  BAR.SYNC.DEFER_BLOCKING 0x0 ;  /* 0x0000000000007b1d */ /* 0x010fe20000010000 */
[----:B------:R-:W-:Y:S01]  /*4a50*/  LOP3.LUT R3, R22, 0x30, RZ, 0xc0, !PT ;  /* 0x0000003016037812 */ /* 0x000fe200078ec0ff */
[----:B-1----:R-:W-:Y:S01]  /*4a60*/  UIMAD UR4, UR13, UR4, URZ ;  /* 0x000000040d0472a4 */ /* 0x002fe2000f8e02ff */
[----:B------:R-:W-:-:S02]  /*4a70*/  SGXT R22, R23, 0x1 ;  /* 0x000000011716781a */ /* 0x000fc40000000200 */
[----:B------:R-:W-:Y:S02]  /*4a80*/  LOP3.LUT R23, R3, 0x1c0, R26, 0xf8, !PT ;  /* 0x000001c003177812 */ /* 0x000fe400078ef81a */
[----:B------:R-:W-:Y:S01]  /*4a90*/  IADD3 R24, PT, PT, R24, UR14, RZ ;  /* 0x0000000e18187c10 */ /* 0x000fe2000fffe0ff */
[----:B0-----:R-:W-:Y:S01]  /*4aa0*/  LDTM.16dp32bit_t0_t15.x16 R4, tmem[UR15] ;  /* 0x0000000f000479ee */ /* 0x001fe20008a00000 */
[----:B------:R-:W0:Y:S01]  /*4ab0*/  LDTM.16dp32bit_t16_t31.x16 R4, tmem[UR15+0x10] ;  /* 0x0000100f000479ee */ /* 0x000e220008a20000 */
[----:B------:R-:W-:Y:S01]  /*4ac0*/  LOP3.LUT R23, R23, 0x440, R22, 0x78, !PT ;  /* 0x0000044017177812 */ /* 0x000fe200078e7816 */
[----:B------:R-:W1:Y:S01]  /*4ad0*/  LDC R26, c[0x0][0x3e8] ;  /* 0x0000fa00ff1a7b82 */ /* 0x000e620000000800 */
[----:B------:R-:W4:Y:S01]  /*4ae0*/  @!P1 SYNCS.CCTL.IV [UR14+0x3008] ;  /* 0x00300800ff0099b1 */ /* 0x000f22000800000e */
[----:B------:R-:W-:Y:S01]  /*4af0*/  NOP ;  /* 0x0000000000007918 */ /* 0x000fe20000000000 */
[----:B------:R-:W-:Y:S01]  /*4b00*/  ISETP.GE.U32.AND P1, PT, R20, 0x7f800000, PT ;  /* 0x7f8000001400780c */ /* 0x000fe20003f26070 */
[----:B0-----:R-:W-:Y:S01]  /*4b10*/  @P2 FMUL R4, R4, 0.25 ;  /* 0x3e80000004042820 */ /* 0x001fe20000400000 */
[----:B------:R-:W-:Y:S01]  /*4b20*/  @P2 FMUL R5, R5, 0.25 ;  /* 0x3e80000005052820 */ /* 0x000fe20000400000 */
[----:B------:R-:W-:Y:S01]  /*4b30*/  @P2 FMUL R6, R6, 0.25 ;  /* 0x3e80000006062820 */ /* 0x000fe20000400000 */
[----:B------:R-:W-:Y:S01]  /*4b40*/  @P2 FMUL R7, R7, 0.25 ;  /* 0x3e80000007072820 */ /* 0x000fe20000400000 */
[----:B------:R-:W-:Y:S01]  /*4b50*/  @!P4 FMUL R4, R4, 16777216 ;  /* 0x4b8000000404c820 */ /* 0x000fe20000400000 */
[----:B------:R-:W-:Y:S01]  /*4b60*/  @!P4 FMUL R5, R5, 16777216 ;  /* 0x4b8000000505c820 */ /* 0x000fe20000400000 */
[----:B------:R-:W-:Y:S01]  /*4b70*/  @P2 FMUL R8, R8, 0.25 ;  /* 0x3e80000008082820 */ /* 0x000fe20000400000 */
[----:B------:R-:W-:Y:S01]  /*4b80*/  @P2 FMUL R9, R9, 0.25 ;  /* 0x3e80000009092820 */ /* 0x000fe20000400000 */
[----:B------:R-:W-:Y:S01]  /*4b90*/  @!P4 FMUL R6, R6, 16777216 ;  /* 0x4b8000000606c820 */ /* 0x000fe20000400000 */
[----:B------:R-:W-:Y:S01]  /*4ba0*/  @!P4 FMUL R7, R7, 16777216 ;  /* 0x4b8000000707c820 */ /* 0x000fe20000400000 */
[----:B------:R-:W-:Y:S01]  /*4bb0*/  @P2 FMUL R14, R14, 0.25 ;  /* 0x3e8000000e0e2820 */ /* 0x000fe20000400000 */
[----:B------:R-:W-:Y:S01]  /*4bc0*/  @P2 FMUL R15, R15, 0.25 ;  /* 0x3e8000000f0f2820 */ /* 0x000fe20000400000 */
[C---:B---3--:R-:W-:Y:S01]  /*4bd0*/  FMUL R4, R21.reuse, R4 ;  /* 0x0000000415047220 */ /* 0x048fe20000400000 */
[----:B------:R-:W-:Y:S01]  /*4be0*/  FMUL R5, R21, R5 ;  /* 0x0000000515057220 */ /* 0x000fe20000400000 */
[----:B------:R-:W-:Y:S01]  /*4bf0*/  @!P4 FMUL R8, R8, 16777216 ;  /* 0x4b8000000808c820 */ /* 0x000fe20000400000 */
[----:B------:R-:W-:Y:S01]  /*4c00*/  @!P4 FMUL R9, R9, 16777216 ;  /* 0x4b8000000909c820 */ /* 0x000fe20000400000 */
[C---:B------:R-:W-:Y:S01]  /*4c10*/  FMUL R6, R21.reuse, R6 ;  /* 0x0000000615067220 */ /* 0x040fe20000400000 */
[----:B------:R-:W-:Y:S01]  /*4c20*/  FMUL R7, R21, R7 ;  /* 0x0000000715077220 */ /* 0x000fe20000400000 */
[----:B------:R-:W-:Y:S01]  /*4c30*/  @!P4 FMUL R14, R14, 16777216 ;  /* 0x4b8000000e0ec820 */ /* 0x000fe20000400000 */
[----:B------:R-:W-:Y:S01]  /*4c40*/  @!P4 FMUL R15, R15, 16777216 ;  /* 0x4b8000000f0fc820 */ /* 0x000fe20000400000 */
[----:B------:R-:W-:Y:S01]  /*4c50*/  @P2 FMUL R12, R12, 0.25 ;  /* 0x3e8000000c0c2820 */ /* 0x000fe20000400000 */
[----:B------:R-:W-:Y:S01]  /*4c60*/  @P2 FMUL R13, R13, 0.25 ;  /* 0x3e8000000d0d2820 */ /* 0x000fe20000400000 */
[C---:B------:R-:W-:Y:S01]  /*4c70*/  FMUL R8, R21.reuse, R8 ;  /* 0x0000000815087220 */ /* 0x040fe20000400000 */
[----:B------:R-:W-:Y:S01]  /*4c80*/  FMUL R9, R21, R9 ;  /* 0x0000000915097220 */ /* 0x000fe20000400000 */
[----:B------:R-:W-:Y:S01]  /*4c90*/  F2FP.SATFINITE.E4M3.F32.PACK_AB_MERGE_C R5, R5, R4, RZ ;  /* 0x000000040505723e */ /* 0x000fe200048070ff */
[----:B------:R-:W-:Y:S01]  /*4ca0*/  @P2 FMUL R10, R10, 0.25 ;  /* 0x3e8000000a0a2820 */ /* 0x000fe20000400000 */
[----:B------:R-:W-:Y:S01]  /*4cb0*/  @P2 FMUL R11, R11, 0.25 ;  /* 0x3e8000000b0b2820 */ /* 0x000fe20000400000 */
[----:B------:R-:W-:Y:S01]  /*4cc0*/  @P2 FMUL R16, R16, 0.25 ;  /* 0x3e80000010102820 */ /* 0x000fe20000400000 */
[----:B------:R-:W-:Y:S01]  /*4cd0*/  @P2 FMUL R17, R17, 0.25 ;  /* 0x3e80000011112820 */ /* 0x000fe20000400000 */
[----:B------:R-:W-:Y:S01]  /*4ce0*/  F2FP.SATFINITE.E4M3.F32.PACK_AB_MERGE_C R6, R7, R6, RZ ;  /* 0x000000060706723e */ /* 0x000fe200048070ff */
[C---:B------:R-:W-:Y:S01]  /*4cf0*/  FMUL R14, R21.reuse, R14 ;  /* 0x0000000e150e7220 */ /* 0x040fe20000400000 */
[----:B------:R-:W-:Y:S01]  /*4d00*/  IADD3 R4, PT, PT, R20, -0x3f3504f3, RZ ;  /* 0xc0cafb0d14047810 */ /* 0x000fe20007ffe0ff */
[----:B------:R-:W-:Y:S01]  /*4d10*/  FMUL R15, R21, R15 ;  /* 0x0000000f150f7220 */ /* 0x000fe20000400000 */
[----:B------:R-:W-:Y:S01]  /*4d20*/  @!P4 FMUL R12, R12, 16777216 ;  /* 0x4b8000000c0cc820 */ /* 0x000fe20000400000 */
[----:B------:R-:W-:Y:S01]  /*4d30*/  @!P4 FMUL R13, R13, 16777216 ;  /* 0x4b8000000d0dc820 */ /* 0x000fe20000400000 */
[----:B------:R-:W-:Y:S01]  /*4d40*/  LOP3.LUT R7, R5, 0xffff, RZ, 0xc0, !PT ;  /* 0x0000ffff05077812 */ /* 0x000fe200078ec0ff */
[----:B------:R-:W-:Y:S01]  /*4d50*/  @!P4 FMUL R10, R10, 16777216 ;  /* 0x4b8000000a0ac820 */ /* 0x000fe20000400000 */
[----:B------:R-:W-:Y:S01]  /*4d60*/  @!P4 FMUL R11, R11, 16777216 ;  /* 0x4b8000000b0bc820 */ /* 0x000fe20000400000 */
[----:B------:R-:W-:Y:S01]  /*4d70*/  @!P4 FMUL R16, R16, 16777216 ;  /* 0x4b8000001010c820 */ /* 0x000fe20000400000 */
[----:B------:R-:W-:Y:S01]  /*4d80*/  @!P4 FMUL R17, R17, 16777216 ;  /* 0x4b8000001111c820 */ /* 0x000fe20000400000 */
[----:B------:R-:W-:Y:S01]  /*4d90*/  F2FP.SATFINITE.E4M3.F32.PACK_AB_MERGE_C R8, R9, R8, RZ ;  /* 0x000000080908723e */ /* 0x000fe200048070ff */
[C---:B------:R-:W-:Y:S01]  /*4da0*/  FMUL R12, R21.reuse, R12 ;  /* 0x0000000c150c7220 */ /* 0x040fe20000400000 */
[----:B------:R-:W-:Y:S01]  /*4db0*/  LOP3.LUT R6, R6, 0xffff, RZ, 0xc0, !PT ;  /* 0x0000ffff06067812 */ /* 0x000fe200078ec0ff */
[C---:B------:R-:W-:Y:S01]  /*4dc0*/  FMUL R13, R21.reuse, R13 ;  /* 0x0000000d150d7220 */ /* 0x040fe20000400000 */
[----:B------:R-:W-:Y:S01]  /*4dd0*/  LOP3.LUT R9, R4, 0xff800000, RZ, 0xc0, !PT ;  /* 0xff80000004097812 */ /* 0x000fe200078ec0ff */
[----:B------:R-:W-:Y:S01]  /*4de0*/  FMUL R10, R21, R10 ;  /* 0x0000000a150a7220 */ /* 0x000fe20000400000 */
[----:B------:R-:W-:Y:S01]  /*4df0*/  F2FP.SATFINITE.E4M3.F32.PACK_AB_MERGE_C R14, R15, R14, RZ ;  /* 0x0000000e0f0e723e */ /* 0x000fe200048070ff */
[C---:B------:R-:W-:Y:S01]  /*4e00*/  FMUL R11, R21.reuse, R11 ;  /* 0x0000000b150b7220 */ /* 0x040fe20000400000 */
[----:B------:R-:W-:Y:S01]  /*4e10*/  SHF.R.U32.HI R5, RZ, 0x8, R7 ;  /* 0x00000008ff057819 */ /* 0x000fe20000011607 */
[C---:B------:R-:W-:Y:S01]  /*4e20*/  FMUL R16, R21.reuse, R16 ;  /* 0x0000001015107220 */ /* 0x040fe20000400000 */
[----:B------:R-:W-:Y:S01]  /*4e30*/  FMUL R17, R21, R17 ;  /* 0x0000001115117220 */ /* 0x000fe20000400000 */
[----:B------:R-:W-:Y:S01]  /*4e40*/  LOP3.LUT R15, R8, 0xffff, RZ, 0xc0, !PT ;  /* 0x0000ffff080f7812 */ /* 0x000fe200078ec0ff */
[----:B------:R-:W-:Y:S01]  /*4e50*/  IMAD.IADD R4, R20, 0x1, -R9 ;  /* 0x0000000114047824 */ /* 0x000fe200078e0a09 */
[--C-:B------:R-:W-:Y:S01]  /*4e60*/  PRMT R7, R7, 0x3340, R6.reuse ;  /* 0x0000334007077816 */ /* 0x100fe20000000006 */
[----:B------:R-:W-:Y:S01]  /*4e70*/  @P2 FMUL R18, R18, 0.25 ;  /* 0x3e80000012122820 */ /* 0x000fe20000400000 */
[----:B------:R-:W-:Y:S01]  /*4e80*/  SHF.R.U32.HI R6, RZ, 0x8, R6 ;  /* 0x00000008ff067819 */ /* 0x000fe20000011606 */
[----:B------:R-:W-:Y:S01]  /*4e90*/  @P2 FMUL R19, R19, 0.25 ;  /* 0x3e80000013132820 */ /* 0x000fe20000400000 */
[----:B------:R-:W-:Y:S01]  /*4ea0*/  F2FP.SATFINITE.E4M3.F32.PACK_AB_MERGE_C R12, R13, R12, RZ ;  /* 0x0000000c0d0c723e */ /* 0x000fe200048070ff */
[----:B------:R-:W-:Y:S01]  /*4eb0*/  @!P4 FMUL R18, R18, 16777216 ;  /* 0x4b8000001212c820 */ /* 0x000fe20000400000 */
[----:B------:R-:W-:Y:S01]  /*4ec0*/  PRMT R8, R15, 0x3340, R0 ;  /* 0x000033400f087816 */ /* 0x000fe20000000000 */
[----:B------:R-:W-:Y:S01]  /*4ed0*/  @!P4 FMUL R19, R19, 16777216 ;  /* 0x4b8000001313c820 */ /* 0x000fe20000400000 */
[----:B------:R-:W-:Y:S01]  /*4ee0*/  F2FP.SATFINITE.E4M3.F32.PACK_AB_MERGE_C R11, R11, R10, RZ ;  /* 0x0000000a0b0b723e */ /* 0x000fe200048070ff */
[----:B------:R-:W-:Y:S01]  /*4ef0*/  FADD R10, R4, -1 ;  /* 0xbf800000040a7421 */ /* 0x000fe20000000000 */
[----:B------:R-:W-:Y:S01]  /*4f00*/  F2FP.SATFINITE.E4M3.F32.PACK_AB_MERGE_C R16, R17, R16, RZ ;  /* 0x000000101110723e */ /* 0x000fe200048070ff */
[----:B------:R-:W-:Y:S01]  /*4f10*/  IMAD.MOV.U32 R17, RZ, RZ, 0x3dc6b27f ;  /* 0x3dc6b27fff117424 */ /* 0x000fe200078e00ff */
[----:B------:R-:W-:Y:S01]  /*4f20*/  LOP3.LUT R5, R5, 0xffff, RZ, 0xc0, !PT ;  /* 0x0000ffff05057812 */ /* 0x000fe200078ec0ff */
[C---:B------:R-:W-:Y:S01]  /*4f30*/  FMUL R18, R21.reuse, R18 ;  /* 0x0000001215127220 */ /* 0x040fe20000400000 */
[----:B------:R-:W-:Y:S01]  /*4f40*/  LOP3.LUT R6, R6, 0xffff, RZ, 0xc0, !PT ;  /* 0x0000ffff06067812 */ /* 0x000fe200078ec0ff */
[----:B------:R-:W-:Y:S01]  /*4f50*/  FMUL R19, R21, R19 ;  /* 0x0000001315137220 */ /* 0x000fe20000400000 */
[----:B------:R-:W-:-:S02]  /*4f60*/  PRMT R22, R7, 0x5410, R8 ;  /* 0x0000541007167816 */ /* 0x000fc40000000008 */
[----:B------:R-:W-:Y:S02]  /*4f70*/  LOP3.LUT R12, R12, 0xffff, RZ, 0xc0, !PT ;  /* 0x0000ffff0c0c7812 */ /* 0x000fe400078ec0ff */
[----:B------:R-:W-:Y:S01]  /*4f80*/  PRMT R13, R5, 0x3340, R6 ;  /* 0x00003340050d7816 */ /* 0x000fe20000000006 */
[----:B------:R-:W-:Y:S01]  /*4f90*/  FFMA.FTZ R5, R10, R17, -0.16845393180847167969 ;  /* 0xbe2c7f300a057423 */ /* 0x000fe20000010011 */
[----:B------:R-:W-:Y:S02]  /*4fa0*/  LOP3.LUT R7, R14, 0xffff, RZ, 0xc0, !PT ;  /* 0x0000ffff0e077812 */ /* 0x000fe400078ec0ff */
[----:B------:R-:W-:Y:S01]  /*4fb0*/  LOP3.LUT R17, R16, 0xffff, RZ, 0xc0, !PT ;  /* 0x0000ffff10117812 */ /* 0x000fe200078ec0ff */
[----:B------:R-:W-:Y:S01]  /*4fc0*/  FFMA.FTZ R5, R10, R5, 0.1716887056827545166 ;  /* 0x3e2fcf2a0a057423 */ /* 0x000fe20000010005 */
[----:B------:R-:W-:Y:S02]  /*4fd0*/  SHF.R.U32.HI R6, RZ, 0x8, R12 ;  /* 0x00000008ff067819 */ /* 0x000fe4000001160c */
[--C-:B------:R-:W-:Y:S01]  /*4fe0*/  PRMT R12, R12, 0x3340, R7.reuse ;  /* 0x000033400c0c7816 */ /* 0x100fe20000000007 */
[----:B------:R-:W-:Y:S01]  /*4ff0*/  FFMA.FTZ R5, R10, R5, -0.17900948226451873779 ;  /* 0xbe374e430a057423 */ /* 0x000fe20000010005 */
[----:B------:R-:W-:-:S02]  /*5000*/  SHF.R.U32.HI R7, RZ, 0x8, R7 ;  /* 0x00000008ff077819 */ /* 0x000fc40000011607 */
[----:B------:R-:W-:Y:S01]  /*5010*/  SHF.R.U32.HI R4, RZ, 0x8, R15 ;  /* 0x00000008ff047819 */ /* 0x000fe2000001160f */
[----:B------:R-:W-:Y:S01]  /*5020*/  FFMA.FTZ R5, R10, R5, 0.20512372255325317383 ;  /* 0x3e520bf40a057423 */ /* 0x000fe20000010005 */
[----:B------:R-:W-:Y:S02]  /*5030*/  SHF.R.U32.HI R8, RZ, 0x8, R17 ;  /* 0x00000008ff087819 */ /* 0x000fe40000011611 */
[----:B------:R-:W-:Y:S01]  /*5040*/  LOP3.LUT R6, R6, 0xffff, RZ, 0xc0, !PT ;  /* 0x0000ffff06067812 */ /* 0x000fe200078ec0ff */
[----:B------:R-:W-:Y:S01]  /*5050*/  FFMA.FTZ R5, R10, R5, -0.24046532809734344482 ;  /* 0xbe763c8b0a057423 */ /* 0x000fe20000010005 */
[----:B------:R-:W-:Y:S02]  /*5060*/  LOP3.LUT R7, R7, 0xffff, RZ, 0xc0, !PT ;  /* 0x0000ffff07077812 */ /* 0x000fe400078ec0ff */
[----:B------:R-:W-:Y:S01]  /*5070*/  LOP3.LUT R4, R4, 0xffff, RZ, 0xc0, !PT ;  /* 0x0000ffff04047812 */ /* 0x000fe200078ec0ff */
[----:B------:R-:W-:Y:S01]  /*5080*/  FFMA.FTZ R5, R10, R5, 0.28857114911079406738 ;  /* 0x3e93bf990a057423 */ /* 0x000fe20000010005 */
[----:B------:R-:W-:-:S02]  /*5090*/  LOP3.LUT R8, R8, 0xffff, RZ, 0xc0, !PT ;  /* 0x0000ffff08087812 */ /* 0x000fc400078ec0ff */
[----:B------:R-:W-:Y:S01]  /*50a0*/  F2FP.SATFINITE.E4M3.F32.PACK_AB_MERGE_C R18, R19, R18, RZ ;  /* 0x000000121312723e */ /* 0x000fe200048070ff */
[----:B------:R-:W-:Y:S01]  /*50b0*/  FFMA.FTZ R5, R10, R5, -0.36067417263984680176 ;  /* 0xbeb8aa490a057423 */ /* 0x000fe20000010005 */
[----:B------:R-:W-:Y:S02]  /*50c0*/  PRMT R15, R17, 0x3340, R0 ;  /* 0x00003340110f7816 */ /* 0x000fe40000000000 */
[----:B------:R-:W-:Y:S02]  /*50d0*/  PRMT R6, R6, 0x3340, R7 ;  /* 0x0000334006067816 */ /* 0x000fe40000000007 */
[--C-:B------:R-:W-:Y:S02]  /*50e0*/  PRMT R4, R4, 0x3340, R1.reuse ;  /* 0x0000334004047816 */ /* 0x100fe40000000001 */
[----:B------:R-:W-:Y:S02]  /*50f0*/  PRMT R7, R8, 0x3340, R1 ;  /* 0x0000334008077816 */ /* 0x000fe40000000001 */
[----:B------:R-:W-:-:S02]  /*5100*/  PRMT R15, R12, 0x5410, R15 ;  /* 0x000054100c0f7816 */ /* 0x000fc4000000000f */
[----:B------:R-:W-:Y:S02]  /*5110*/  LOP3.LUT R18, R18, 0xffff, RZ, 0xc0, !PT ;  /* 0x0000ffff12127812 */ /* 0x000fe400078ec0ff */
[----:B------:R-:W-:Y:S02]  /*5120*/  PRMT R4, R13, 0x5410, R4 ;  /* 0x000054100d047816 */ /* 0x000fe40000000004 */
[----:B------:R-:W-:Y:S01]  /*5130*/  PRMT R7, R6, 0x5410, R7 ;  /* 0x0000541006077816 */ /* 0x000fe20000000007 */
[----:B------:R-:W-:Y:S01]  /*5140*/  IMAD.SHL.U32 R6, R0, 0x40, RZ ;  /* 0x0000004000067824 */ /* 0x000fe200078e00ff */
[----:B------:R-:W-:Y:S02]  /*5150*/  LOP3.LUT R11, R11, 0xffff, RZ, 0xc0, !PT ;  /* 0x0000ffff0b0b7812 */ /* 0x000fe400078ec0ff */
[----:B------:R-:W-:Y:S02]  /*5160*/  PRMT R14, R15, 0x4210, R18 ;  /* 0x000042100f0e7816 */ /* 0x000fe40000000012 */
[----:B------:R-:W-:-:S02]  /*5170*/  PRMT R12, R22, 0x4210, R11 ;  /* 0x00004210160c7816 */ /* 0x000fc4000000000b */
[----:B------:R-:W-:Y:S01]  /*5180*/  PRMT R13, R4, 0x5210, R11 ;  /* 0x00005210040d7816 */ /* 0x000fe2000000000b */
[----:B------:R-:W-:Y:S01]  /*5190*/  FFMA.FTZ R11, R10, R5, 0.48089820146560668945 ;  /* 0x3ef6384a0a0b7423 */ /* 0x000fe20000010005 */
[----:B------:R-:W-:Y:S02]  /*51a0*/  PRMT R15, R7, 0x5210, R18 ;  /* 0x00005210070f7816 */ /* 0x000fe40000000012 */
[----:B------:R-:W-:Y:S01]  /*51b0*/  LOP3.LUT R4, R6, 0x200, RZ, 0xc0, !PT ;  /* 0x0000020006047812 */ /* 0x000fe200078ec0ff */
[C---:B------:R-:W-:Y:S01]  /*51c0*/  FFMA.FTZ R11, R10.reuse, R11, -0.72134751081466674805 ;  /* 0xbf38aa3b0a0b7423 */ /* 0x040fe2000001000b */
[----:B------:R-:W-:Y:S01]  /*51d0*/  FSEL R8, RZ, -23, P3 ;  /* 0xc1b80000ff087808 */ /* 0x000fe20001800000 */
[----:B----4-:R0:W-:Y:S01]  /*51e0*/  STSM.16.M88.4 [R24], R12 ;  /* 0x0000000c18007844 */ /* 0x0101e20000000200 */
[----:B------:R-:W-:Y:S01]  /*51f0*/  IADD3 R4, PT, PT, R23, UR14, R4 ;  /* 0x0000000e17047c10 */ /* 0x000fe2000fffe004 */
[C---:B------:R-:W-:Y:S01]  /*5200*/  FMUL R11, R10.reuse, R11 ;  /* 0x0000000b0a0b7220 */ /* 0x040fe20000400000 */
[----:B------:R-:W-:Y:S01]  /*5210*/  I2FP.F32.S32 R9, R9 ;  /* 0x0000000900097245 */ /* 0x000fe20000201400 */
[----:B------:R-:W-:Y:S01]  /*5220*/  BAR.SYNC.DEFER_BLOCKING 0x0 ;  /* 0x0000000000007b1d */ /* 0x000fe20000010000 */
[----:B------:R-:W-:Y:S01]  /*5230*/  SHF.R.U32.HI R16, RZ, 0x2, R0 ;  /* 0x00000002ff107819 */ /* 0x000fe20000011600 */
[----:B------:R-:W-:-:S02]  /*5240*/  FMUL R11, R10, R11 ;  /* 0x0000000b0a0b7220 */ /* 0x000fc40000400000 */
[----:B------:R-:W-:Y:S01]  /*5250*/  FFMA.FTZ R8, R9, 1.1920928955078125e-07, R8 ;  /* 0x3400000009087823 */ /* 0x000fe20000010008 */
[----:B------:R-:W-:Y:S01]  /*5260*/  LOP3.LUT R9, R16, 0x18, RZ, 0xc0, !PT ;  /* 0x0000001810097812 */ /* 0x000fe200078ec0ff */
[----:B------:R-:W-:-:S03]  /*5270*/  FFMA.FTZ R11, R10, 1.4426950216293334961, R11 ;  /* 0x3fb8aa3b0a0b7823 */ /* 0x000fc6000001000b */
[--C-:B------:R-:W-:Y:S01]  /*5280*/  LOP3.LUT R36, R9, 0x1f, R0.reuse, 0xf8, !PT ;  /* 0x0000001f09247812 */ /* 0x100fe200078ef800 */
[----:B------:R-:W-:Y:S01]  /*5290*/  FADD R8, R8, R11 ;  /* 0x0000000b08087221 */ /* 0x000fe20000000000 */
[----:B------:R-:W-:Y:S01]  /*52a0*/  SHF.R.U32.HI R11, RZ, 0x6, R0 ;  /* 0x00000006ff0b7819 */ /* 0x000fe20000011600 */
[----:B0-----:R-:W-:Y:S02]  /*52b0*/  @P1 IMAD.MOV.U32 R13, RZ, RZ, 0x7f800000 ;  /* 0x7f800000ff0d1424 */ /* 0x001fe400078e00ff */
[----:B------:R-:W-:Y:S01]  /*52c0*/  IMAD.SHL.U32 R9, R36, 0x8, RZ ;  /* 0x0000000824097824 */ /* 0x000fe200078e00ff */
[----:B------:R-:W-:Y:S01]  /*52d0*/  SGXT.U32 R11, R11, 0x1 ;  /* 0x000000010b0b781a */ /* 0x000fe20000000000 */
[C---:B------:R-:W-:Y:S01]  /*52e0*/  @P1 FFMA.FTZ R8, R20.reuse, R13, +INF ;  /* 0x7f80000014081423 */ /* 0x040fe2000001000d */
[----:B------:R-:W-:Y:S02]  /*52f0*/  FSETP.NEU.AND P1, PT, R20, RZ, PT ;  /* 0x000000ff1400720b */ /* 0x000fe40003f2d000 */
[----:B------:R-:W-:Y:S01]  /*5300*/  LOP3.LUT R10, R9, 0xc0, RZ, 0xc0, !PT ;  /* 0x000000c0090a7812 */ /* 0x000fe200078ec0ff */
[----:B-1----:R-:W-:Y:S01]  /*5310*/  IMAD R9, R11, R26, RZ ;  /* 0x0000001a0b097224 */ /* 0x002fe200078e02ff */
[----:B------:R-:W-:-:S02]  /*5320*/  FSEL R8, R8, -INF , P1 ;  /* 0xff80000008087808 */ /* 0x000fc40000800000 */
[----:B------:R-:W-:Y:S01]  /*5330*/  IADD3 R38, PT, PT, R10, UR14, R3 ;  /* 0x0000000e0a267c10 */ /* 0x000fe2000fffe003 */
[----:B------:R-:W0:Y:S01]  /*5340*/  LDSM.16.M88.4 R4, [R4] ;  /* 0x000000000404783b */ /* 0x000e220000000200 */
[----:B------:R-:W-:Y:S02]  /*5350*/  IMAD R11, R26, 0x2, R9 ;  /* 0x000000021a0b7824 */ /* 0x000fe400078e0209 */
[----:B------:R-:W-:Y:S01]  /*5360*/  FFMA R61, R8, 0.69314718246459960938, R61 ;  /* 0x3f317218083d7823 */ /* 0x000fe2000000003d */
[----:B------:R-:W-:Y:S01]  /*5370*/  IMAD R3, R2, UR5, RZ ;  /* 0x0000000502037c24 */ /* 0x000fe2000f8e02ff */
[----:B------:R-:W-:Y:S01]  /*5380*/  USHF.R.S32.HI UR5, URZ, 0x1f, UR4 ;  /* 0x0000001fff057899 */ /* 0x000fe20008011404 */
[----:B------:R-:W-:Y:S02]  /*5390*/  SHF.L.U32 R36, R36, 0x4, RZ ;  /* 0x0000000424247819 */ /* 0x000fe400000006ff */
[----:B------:R-:W-:Y:S02]  /*53a0*/  LEA R12, R26, R11, 0x1 ;  /* 0x0000000b1a0c7211 */ /* 0x000fe400078e08ff */
[----:B--2---:R-:W-:Y:S01]  /*53b0*/  IADD3 R32, P1, P2, R3, UR4, R32 ;  /* 0x0000000403207c10 */ /* 0x004fe2000fa3e020 */
[----:B------:R-:W1:Y:S01]  /*53c0*/  LDCU UR4, c[0x0][0x3ec] ;  /* 0x00007d80ff0477ac */ /* 0x000e620008000800 */
[----:B------:R-:W-:Y:S01]  /*53d0*/  LOP3.LUT R36, R36, 0xf0, RZ, 0xc0, !PT ;  /* 0x000000f024247812 */ /* 0x000fe200078ec0ff */
[----:B------:R-:W-:Y:S01]  /*53e0*/  IMAD R13, R26, 0x2, R12 ;  /* 0x000000021a0d7824 */ /* 0x000fe200078e020c */
[----:B-1----:R-:W-:-:S04]  /*53f0*/  UIMAD UR4, UR13, UR4, URZ ;  /* 0x000000040d0472a4 */ /* 0x002fc8000f8e02ff */
[----:B------:R-:W-:Y:S01]  /*5400*/  USHF.L.U32 UR6, UR4, 0x2, URZ ;  /* 0x0000000204067899 */ /* 0x000fe200080006ff */
[C---:B0-----:R-:W-:Y:S02]  /*5410*/  PRMT R37, R4.reuse, 0x7770, RZ ;  /* 0x0000777004257816 */ /* 0x041fe400000000ff */
[C---:B------:R-:W-:Y:S02]  /*5420*/  PRMT R39, R4.reuse, 0x7771, RZ ;  /* 0x0000777104277816 */ /* 0x040fe400000000ff */
[C---:B------:R-:W-:Y:S02]  /*5430*/  PRMT R41, R4.reuse, 0x7772, RZ ;  /* 0x0000777204297816 */ /* 0x040fe400000000ff */
[----:B------:R-:W-:Y:S02]  /*5440*/  PRMT R43, R4, 0x7773, RZ ;  /* 0x00007773042b7816 */ /* 0x000fe400000000ff */
[----:B------:R-:W-:Y:S01]  /*5450*/  SHF.R.S32.HI R4, RZ, 0x1f, R3 ;  /* 0x0000001fff047819 */ /* 0x000fe20000011403 */
[----:B------:R-:W-:Y:S01]  /*5460*/  IMAD R3, R26, 0x2, R13 ;  /* 0x000000021a037824 */ /* 0x000fe200078e020d */
[----:B------:R-:W-:-:S02]  /*5470*/  PRMT R45, R5, 0x7770, RZ ;  /* 0x00007770052d7816 */ /* 0x000fc400000000ff */
[C---:B------:R-:W-:Y:S01]  /*5480*/  PRMT R47, R5.reuse, 0x7771, RZ ;  /* 0x00007771052f7816 */ /* 0x040fe200000000ff */
[----:B------:R-:W-:Y:S01]  /*5490*/  IMAD R15, R26, 0x2, R3 ;  /* 0x000000021a0f7824 */ /* 0x000fe200078e0203 */
[C---:B------:R-:W-:Y:S02]  /*54a0*/  PRMT R49, R5.reuse, 0x7772, RZ ;  /* 0x0000777205317816 */ /* 0x040fe400000000ff */
[----:B------:R-:W-:Y:S02]  /*54b0*/  PRMT R51, R5, 0x7773, RZ ;  /* 0x0000777305337816 */ /* 0x000fe400000000ff */
[----:B------:R-:W-:Y:S02]  /*54c0*/  LEA.HI R5, R0, 0xe, RZ, 0x1a ;  /* 0x0000000e00057811 */ /* 0x000fe400078fd0ff */
[----:B------:R-:W-:Y:S02]  /*54d0*/  LEA R17, R26, R15, 0x1 ;  /* 0x0000000f1a117211 */ /* 0x000fe400078e08ff */
[----:B------:R-:W-:-:S02]  /*54e0*/  PRMT R63, R7, 0x7770, RZ ;  /* 0x00007770073f7816 */ /* 0x000fc400000000ff */
[C---:B------:R-:W-:Y:S01]  /*54f0*/  PRMT R65, R7.reuse, 0x7771, RZ ;  /* 0x0000777107417816 */ /* 0x040fe200000000ff */
[C---:B------:R-:W-:Y:S01]  /*5500*/  IMAD R21, R26.reuse, 0x4, R17 ;  /* 0x000000041a157824 */ /* 0x040fe200078e0211 */
[C---:B------:R-:W-:Y:S02]  /*5510*/  PRMT R67, R7.reuse, 0x7772, RZ ;  /* 0x0000777207437816 */ /* 0x040fe400000000ff */
[----:B------:R-:W-:Y:S01]  /*5520*/  PRMT R69, R7, 0x7773, RZ ;  /* 0x0000777307457816 */ /* 0x000fe200000000ff */
[----:B------:R-:W-:Y:S01]  /*5530*/  IMAD R23, R26, 0x2, R21 ;  /* 0x000000021a177824 */ /* 0x000fe200078e0215 */
[C---:B------:R-:W-:Y:S02]  /*5540*/  PRMT R53, R6.reuse, 0x7770, RZ ;  /* 0x0000777006357816 */ /* 0x040fe400000000ff */
[----:B------:R-:W-:Y:S01]  /*5550*/  PRMT R55, R6, 0x7771, RZ ;  /* 0x0000777106377816 */ /* 0x000fe200000000ff */
[----:B------:R-:W-:Y:S01]  /*5560*/  IMAD R25, R26, 0x2, R23 ;  /* 0x000000021a197824 */ /* 0x000fe200078e0217 */
[----:B------:R-:W-:-:S02]  /*5570*/  PRMT R57, R6, 0x7772, RZ ;  /* 0x0000777206397816 */ /* 0x000fc400000000ff */
[----:B------:R-:W-:Y:S01]  /*5580*/  PRMT R59, R6, 0x7773, RZ ;  /* 0x00007773063b7816 */ /* 0x000fe200000000ff */
[----:B------:R-:W-:Y:S01]  /*5590*/  IMAD R6, R5, R26, RZ ;  /* 0x0000001a05067224 */ /* 0x000fe200078e02ff */
[----:B------:R-:W-:Y:S02]  /*55a0*/  LEA.HI R7, R0, 0x1e, RZ, 0x1a ;  /* 0x0000001e00077811 */ /* 0x000fe400078fd0ff */
[----:B------:R-:W-:Y:S01]  /*55b0*/  IADD3.X R40, PT, PT, R4, UR5, R33, P1, P2 ;  /* 0x0000000504287c10 */ /* 0x000fe20008fe4421 */
[----:B------:R-:W-:Y:S01]  /*55c0*/  UIMAD.WIDE UR4, UR4, 0x4, URZ ;  /* 0x00000004040478a5 */ /* 0x000fe2000f8e02ff */
[----:B------:R-:W-:Y:S01]  /*55d0*/  IADD3 R4, P1, PT, R9, R32, RZ ;  /* 0x0000002009047210 */ /* 0x000fe20007f3e0ff */
[----:B------:R-:W-:Y:S01]  /*55e0*/  IMAD R7, R7, R26, RZ ;  /* 0x0000001a07077224 */ /* 0x000fe200078e02ff */
[----:B------:R-:W-:Y:S02]  /*55f0*/  IADD3 R18, P2, PT, R6, R32, RZ ;  /* 0x0000002006127210 */ /* 0x000fe40007f5e0ff */
[----:B------:R-:W-:-:S02]  /*5600*/  LEA.HI.X.SX32 R5, R9, R40, 0x1, P1 ;  /* 0x0000002809057211 */ /* 0x000fc400008f0eff */
[----:B------:R-:W-:Y:S02]  /*5610*/  IADD3 R34, P3, PT, R7, R32, RZ ;  /* 0x0000002007227210 */ /* 0x000fe40007f7e0ff */
[----:B------:R-:W-:Y:S01]  /*5620*/  LEA.HI.X.SX32 R19, R6, R40, 0x1, P2 ;  /* 0x0000002806137211 */ /* 0x000fe200010f0eff */
[----:B------:R-:W-:Y:S01]  /*5630*/  STG.E.U8 desc[UR26][R4.64], R37 ;  /* 0x0000002504007986 */ /* 0x000fe2000c10111a */
[-C--:B------:R-:W-:Y:S02]  /*5640*/  IADD3 R6, P1, PT, R11, R32.reuse, RZ ;  /* 0x000000200b067210 */ /* 0x080fe40007f3e0ff */
[----:B------:R-:W-:Y:S02]  /*5650*/  IADD3 R8, P2, PT, R12, R32, RZ ;  /* 0x000000200c087210 */ /* 0x000fe40007f5e0ff */
[----:B------:R-:W-:Y:S02]  /*5660*/  LEA.HI.X.SX32 R35, R7, R40, 0x1, P3 ;  /* 0x0000002807237211 */ /* 0x000fe400018f0eff */
[----:B------:R-:W-:-:S02]  /*5670*/  IADD3 R10, P3, PT, R13, R32, RZ ;  /* 0x000000200d0a7210 */ /* 0x000fc40007f7e0ff */
[-C--:B------:R-:W-:Y:S02]  /*5680*/  LEA.HI.X.SX32 R7, R11, R40.reuse, 0x1, P1 ;  /* 0x000000280b077211 */ /* 0x080fe400008f0eff */
[----:B------:R-:W-:Y:S02]  /*5690*/  LEA.HI.X.SX32 R9, R12, R40, 0x1, P2 ;  /* 0x000000280c097211 */ /* 0x000fe400010f0eff */
[----:B------:R-:W-:Y:S01]  /*56a0*/  IADD3 R12, P1, PT, R3, R32, RZ ;  /* 0x00000020030c7210 */ /* 0x000fe20007f3e0ff */
[----:B------:R0:W-:Y:S01]  /*56b0*/  STG.E.U8 desc[UR26][R6.64], R39 ;  /* 0x0000002706007986 */ /* 0x0001e2000c10111a */
[C---:B------:R-:W-:Y:S02]  /*56c0*/  LEA R27, R26.reuse, R25, 0x1 ;  /* 0x000000191a1b7211 */ /* 0x040fe400078e08ff */
[-C--:B------:R-:W-:Y:S01]  /*56d0*/  LEA.HI.X.SX32 R11, R13, R40.reuse, 0x1, P3 ;  /* 0x000000280d0b7211 */ /* 0x080fe200018f0eff */
[----:B------:R-:W-:Y:S01]  /*56e0*/  STG.E.U8 desc[UR26][R8.64], R41 ;  /* 0x0000002908007986 */ /* 0x000fe2000c10111a */
[----:B------:R-:W-:Y:S01]  /*56f0*/  LEA.HI.X.SX32 R13, R3, R40, 0x1, P1 ;  /* 0x00000028030d7211 */ /* 0x000fe200008f0eff */
[C---:B------:R-:W-:Y:S01]  /*5700*/  IMAD R3, R26.reuse, 0x2, R27 ;  /* 0x000000021a037824 */ /* 0x040fe200078e021b */
[-C--:B------:R-:W-:Y:S01]  /*5710*/  IADD3 R14, P2, PT, R15, R32.reuse, RZ ;  /* 0x000000200f0e7210 */ /* 0x080fe20007f5e0ff */
[----:B------:R-:W-:Y:S01]  /*5720*/  STG.E.U8 desc[UR26][R10.64], R43 ;  /* 0x0000002b0a007986 */ /* 0x000fe2000c10111a */
[----:B------:R-:W-:Y:S01]  /*5730*/  IADD3 R16, P3, PT, R17, R32, RZ ;  /* 0x0000002011107210 */ /* 0x000fe20007f7e0ff */
[C---:B------:R-:W-:Y:S01]  /*5740*/  IMAD R31, R26.reuse, 0x2, R3 ;  /* 0x000000021a1f7824 */ /* 0x040fe200078e0203 */
[----:B------:R-:W-:Y:S01]  /*5750*/  LEA.HI.X.SX32 R15, R15, R40, 0x1, P2 ;  /* 0x000000280f0f7211 */ /* 0x000fe200010f0eff */
[----:B------:R-:W-:Y:S01]  /*5760*/  STG.E.U8 desc[UR26][R12.64], R45 ;  /* 0x0000002d0c007986 */ /* 0x000fe2000c10111a */
[----:B------:R-:W-:Y:S01]  /*5770*/  IADD3 R20, P1, PT, R21, R32, RZ ;  /* 0x0000002015147210 */ /* 0x000fe20007f3e0ff */
[----:B------:R-:W-:Y:S01]  /*5780*/  IMAD R33, R26, 0x2, R31 ;  /* 0x000000021a217824 */ /* 0x000fe200078e021f */
[----:B------:R-:W-:Y:S01]  /*5790*/  LEA.HI.X.SX32 R17, R17, R40, 0x1, P3 ;  /* 0x0000002811117211 */ /* 0x000fe200018f0eff */
[----:B------:R-:W-:Y:S01]  /*57a0*/  STG.E.U8 desc[UR26][R14.64], R47 ;  /* 0x0000002f0e007986 */ /* 0x000fe2000c10111a */
[-C--:B------:R-:W-:Y:S01]  /*57b0*/  IADD3 R22, P2, PT, R23, R32.reuse, RZ ;  /* 0x0000002017167210 */ /* 0x080fe20007f5e0ff */
[----:B0-----:R-:W0:Y:S01]  /*57c0*/  LDC.64 R6, c[0x0][0x3a0] ;  /* 0x0000e800ff067b82 */ /* 0x001e220000000a00 */
[----:B------:R-:W-:Y:S01]  /*57d0*/  IADD3 R24, P3, PT, R25, R32, RZ ;  /* 0x0000002019187210 */ /* 0x000fe20007f7e0ff */
[----:B------:R-:W-:Y:S01]  /*57e0*/  STG.E.U8 desc[UR26][R16.64], R49 ;  /* 0x0000003110007986 */ /* 0x000fe2000c10111a */
[----:B------:R-:W-:-:S02]  /*57f0*/  LEA.HI.X.SX32 R21, R21, R40, 0x1, P1 ;  /* 0x0000002815157211 */ /* 0x000fc400008f0eff */
[----:B------:R-:W-:Y:S01]  /*5800*/  LEA.HI.X.SX32 R23, R23, R40, 0x1, P2 ;  /* 0x0000002817177211 */ /* 0x000fe200010f0eff */
[----:B------:R-:W-:Y:S01]  /*5810*/  STG.E.U8 desc[UR26][R18.64], R51 ;  /* 0x0000003312007986 */ /* 0x000fe2000c10111a */
[----:B------:R-:W-:Y:S02]  /*5820*/  IADD3 R26, P1, PT, R27, R32, RZ ;  /* 0x000000201b1a7210 */ /* 0x000fe40007f3e0ff */
[----:B------:R-:W-:Y:S01]  /*5830*/  LEA.HI.X.SX32 R25, R25, R40, 0x1, P3 ;  /* 0x0000002819197211 */ /* 0x000fe200018f0eff */
[----:B------:R-:W-:Y:S01]  /*5840*/  STG.E.U8 desc[UR26][R20.64], R53 ;  /* 0x0000003514007986 */ /* 0x000fe2000c10111a */
[-C--:B------:R-:W-:Y:S02]  /*5850*/  IADD3 R28, P2, PT, R3, R32.reuse, RZ ;  /* 0x00000020031c7210 */ /* 0x080fe40007f5e0ff */
[-C--:B------:R-:W-:Y:S01]  /*5860*/  IADD3 R30, P3, PT, R31, R32.reuse, RZ ;  /* 0x000000201f1e7210 */ /* 0x080fe20007f7e0ff */
[----:B------:R-:W-:Y:S01]  /*5870*/  STG.E.U8 desc[UR26][R22.64], R55 ;  /* 0x0000003716007986 */ /* 0x000fe2000c10111a */
[----:B------:R-:W-:-:S02]  /*5880*/  IADD3 R32, P4, PT, R33, R32, RZ ;  /* 0x0000002021207210 */ /* 0x000fc40007f9e0ff */
[-C--:B------:R-:W-:Y:S01]  /*5890*/  LEA.HI.X.SX32 R27, R27, R40.reuse, 0x1, P1 ;  /* 0x000000281b1b7211 */ /* 0x080fe200008f0eff */
[----:B------:R-:W-:Y:S01]  /*58a0*/  STG.E.U8 desc[UR26][R24.64], R57 ;  /* 0x0000003918007986 */ /* 0x000fe2000c10111a */
[-C--:B------:R-:W-:Y:S01]  /*58b0*/  LEA.HI.X.SX32 R29, R3, R40.reuse, 0x1, P2 ;  /* 0x00000028031d7211 */ /* 0x080fe200010f0eff */
[----:B------:R-:W-:Y:S01]  /*58c0*/  IMAD.SHL.U32 R3, R2, 0x4, RZ ;  /* 0x0000000402037824 */ /* 0x000fe200078e00ff */
[-C--:B------:R-:W-:Y:S01]  /*58d0*/  LEA.HI.X.SX32 R31, R31, R40.reuse, 0x1, P3 ;  /* 0x000000281f1f7211 */ /* 0x080fe200018f0eff */
[----:B------:R-:W-:Y:S01]  /*58e0*/  STG.E.U8 desc[UR26][R26.64], R59 ;  /* 0x0000003b1a007986 */ /* 0x000fe2000c10111a */
[----:B------:R-:W-:Y:S02]  /*58f0*/  LEA.HI.X.SX32 R33, R33, R40, 0x1, P4 ;  /* 0x0000002821217211 */ /* 0x000fe400020f0eff */
[----:B------:R-:W-:Y:S01]  /*5900*/  LOP3.LUT R0, R0, 0x7f, RZ, 0xc0, !PT ;  /* 0x0000007f00007812 */ /* 0x000fe200078ec0ff */
[----:B------:R-:W-:Y:S03]  /*5910*/  STG.E.U8 desc[UR26][R28.64], R63 ;  /* 0x0000003f1c007986 */ /* 0x000fe6000c10111a */
[----:B------:R-:W-:Y:S01]  /*5920*/  ISETP.GE.U32.AND P1, PT, R0, 0x40, PT ;  /* 0x000000400000780c */ /* 0x000fe20003f26070 */
[----:B------:R-:W-:Y:S01]  /*5930*/  STG.E.U8 desc[UR26][R30.64], R65 ;  /* 0x000000411e007986 */ /* 0x000fe2000c10111a */
[----:B------:R-:W-:Y:S01]  /*5940*/  IMAD.HI R0, R2, 0x4, RZ ;  /* 0x0000000402007827 */ /* 0x000fe200078e02ff */
[----:B0-----:R-:W-:-:S02]  /*5950*/  IADD3 R2, P2, P3, R3, UR6, R6 ;  /* 0x0000000603027c10 */ /* 0x001fc4000fb5e006 */
[----:B------:R-:W-:Y:S02]  /*5960*/  STG.E.U8 desc[UR26][R32.64], R67 ;  /* 0x0000004320007986 */ /* 0x000fe4000c10111a */
[----:B------:R-:W-:Y:S02]  /*5970*/  IADD3.X R3, PT, PT, R0, UR5, R7, P2, P3 ;  /* 0x0000000500037c10 */ /* 0x000fe400097e6407 */
[----:B------:R-:W-:Y:S01]  /*5980*/  STG.E.U8 desc[UR26][R34.64], R69 ;  /* 0x0000004522007986 */ /* 0x000fe2000c10111a */
[----:B------:R-:W-:Y:S06]  /*5990*/  BAR.SYNC.DEFER_BLOCKING 0x0 ;  /* 0x0000000000007b1d */ /* 0x000fec0000010000 */
[----:B------:R-:W-:Y:S02]  /*59a0*/  STSM.16.M88 [R38], R61 ;  /* 0x0000003d26007844 */ /* 0x000fe40000000000 */
[----:B------:R-:W-:Y:S06]  /*59b0*/  BAR.SYNC.DEFER_BLOCKING 0x0 ;  /* 0x0000000000007b1d */ /* 0x000fec0000010000 */
[----:B------:R-:W0:Y:S04]  /*59c0*/  LDSM.16.M88 R5, [R36+UR14] ;  /* 0x0000000e2405783b */ /* 0x000e280008000000 */
[----:B0-----:R0:W-:Y:S01]  /*59d0*/  @!P1 STG.E desc[UR26][R2.64], R5 ;  /* 0x0000000502009986 */ /* 0x0011e2000c10191a */
[----:B------:R-:W-:Y:S06]  /*59e0*/  BAR.SYNC.DEFER_BLOCKING 0x0 ;  /* 0x0000000000007b1d */ /* 0x000fec0000010000 */
[----:B------:R-:W-:Y:S05]  /*59f0*/  @P0 BRA `(.L_x_19) ;  /* 0x0000000000a00947 */ /* 0x000fea0003800000 */
[----:B------:R-:W1:Y:S01]  /*5a00*/  S2UR UR5, SR_CgaCtaId ;  /* 0x00000000000579c3 */ /* 0x000e620000008800 */
[----:B------:R-:W-:Y:S01]  /*5a10*/  NOP ;  /* 0x0000000000007918 */ /* 0x000fe20000000000 */
[----:B------:R-:W-:Y:S01]  /*5a20*/  UMOV UR4, 0x50 ;  /* 0x0000005000047882 */ /* 0x000fe20000000000 */
[----:B------:R-:W-:Y:S02]  /*5a30*/  IMAD.U32 R0, RZ, RZ, UR12 ;  /* 0x0000000cff007e24 */ /* 0x000fe4000f8e00ff */
[----:B------:R-:W-:Y:S02]  /*5a40*/  HFMA2 R7, -RZ, RZ, 0, 5.9604644775390625e-08 ;  /* 0x00000001ff077431 */ /* 0x000fe400000001ff */
[----:B0-----:R-:W-:Y:S01]  /*5a50*/  IMAD.MOV.U32 R3, RZ, RZ, 0x3 ;  /* 0x00000003ff037424 */ /* 0x001fe200078e00ff */
[----:B------:R-:W-:-:S04]  /*5a60*/  LOP3.LUT R0, R0, 0xffff, RZ, 0xc0, !PT ;  /* 0x0000ffff00007812 */ /* 0x000fc800078ec0ff */
[----:B------:R-:W-:-:S05]  /*5a70*/  SHF.R.U32.HI R0, RZ, 0x5, R0 ;  /* 0x00000005ff007819 */ /* 0x000fca0000011600 */
[----:B------:R-:W-:Y:S01]  /*5a80*/  VIADD R2, R0, 0x10 ;  /* 0x0000001000027836 */ /* 0x000fe20000000000 */
[----:B------:R-:W-:Y:S01]  /*5a90*/  SHF.L.U32 R0, R3, R0, RZ ;  /* 0x0000000003007219 */ /* 0x000fe200000006ff */
[----:B-1----:R-:W-:-:S03]  /*5aa0*/  ULEA UR6, UR5, UR4, 0x18 ;  /* 0x0000000405067291 */ /* 0x002fc6000f8ec0ff */
[----:B------:R-:W-:-:S04]  /*5ab0*/  SHF.L.U32 R3, R7, R2, RZ ;  /* 0x0000000207037219 */ /* 0x000fc800000006ff */
[----:B------:R-:W-:Y:S02]  /*5ac0*/  LOP3.LUT R0, R3, R0, RZ, 0xfc, !PT ;  /* 0x0000000003007212 */ /* 0x000fe400078efcff */
[----:B------:R-:W0:Y:S02]  /*5ad0*/  LDS R5, [UR6] ;  /* 0x00000006ff057984 */ /* 0x000e240008000800 */
[C---:B------:R-:W-:Y:S02]  /*5ae0*/  LOP3.LUT R2, R0.reuse, 0xffff, RZ, 0xc0, !PT ;  /* 0x0000ffff00027812 */ /* 0x040fe400078ec0ff */
[----:B0-----:R-:W-:-:S04]  /*5af0*/  LOP3.LUT R3, R0, 0xffff, R5, 0x80, !PT ;  /* 0x0000ffff00037812 */ /* 0x001fc800078e8005 */
[----:B------:R-:W-:-:S13]  /*5b00*/  ISETP.NE.AND P0, PT, R3, R2, PT ;  /* 0x000000020300720c */ /* 0x000fda0003f05270 */
[----:B------:R-:W-:Y:S05]  /*5b10*/  @P0 BRA `(.L_x_20) ;  /* 0x0000000000500947 */ /* 0x000fea0003800000 */
[----:B------:R-:W-:Y:S02]  /*5b20*/  SHF.R.U32.HI R5, RZ, 0x10, R5 ;  /* 0x00000010ff057819 */ /* 0x000fe40000011605 */
[----:B------:R-:W-:-:S04]  /*5b30*/  SHF.R.U32.HI R2, RZ, 0x10, R0 ;  /* 0x00000010ff027819 */ /* 0x000fc80000011600 */
[----:B------:R-:W-:-:S04]  /*5b40*/  LOP3.LUT R5, R5, R2, RZ, 0xc0, !PT ;  /* 0x0000000205057212 */ /* 0x000fc800078ec0ff */
[----:B------:R-:W-:-:S13]  /*5b50*/  ISETP.NE.AND P0, PT, R5, R2, PT ;  /* 0x000000020500720c */ /* 0x000fda0003f05270 */
[----:B------:R-:W-:Y:S05]  /*5b60*/  @P0 BRA `(.L_x_21) ;  /* 0x0000000000300947 */ /* 0x000fea0003800000 */
[----:B------:R-:W-:Y:S01]  /*5b70*/  R2UR UR4, R0 ;  /* 0x00000000000472ca */ /* 0x000fe200000e0000 */
[----:B------:R-:W-:Y:S01]  /*5b80*/  VOTEU.ANY UR5, UPT, PT ;  /* 0x0000000000057886 */ /* 0x000fe200038e0100 */
[----:B------:R-:W0:Y:S01]  /*5b90*/  S2R R0, SR_LANEID ;  /* 0x0000000000007919 */ /* 0x000e220000000000 */
[----:B------:R-:W-:-:S10]  /*5ba0*/  UFLO.U32 UR5, UR5 ;  /* 0x00000005000572bd */ /* 0x000fd400080e0000 */
[----:B------:R-:W-:-:S06]  /*5bb0*/  ULOP3.LUT UR4, URZ, UR4, URZ, 0x33, !UPT ;  /* 0x00000004ff047292 */ /* 0x000fcc000f8e33ff */
[----:B------:R-:W-:-:S04]  /*5bc0*/  IMAD.U32 R2, RZ, RZ, UR4 ;  /* 0x00000004ff027e24 */ /* 0x000fc8000f8e00ff */
[----:B------:R-:W1:Y:S02]  /*5bd0*/  REDUX UR7, R2 ;  /* 0x00000000020773c4 */ /* 0x000e640000000000 */
[----:B------:R2:W-:Y:S01]  /*5be0*/  UTCATOMSWS.AND URZ, UR4 ;  /* 0x0000000400ff79e3 */ /* 0x0005e20008000000 */
[----:B0-----:R-:W-:Y:S01]  /*5bf0*/  ISETP.EQ.U32.AND P0, PT, R0, UR5, PT ;  /* 0x0000000500007c0c */ /* 0x001fe2000bf02070 */
[----:B-1----:R-:W-:-:S12]  /*5c00*/  IMAD.U32 R0, RZ, RZ, UR7 ;  /* 0x00000007ff007e24 */ /* 0x002fd8000f8e00ff */
[----:B------:R2:W-:Y:S01]  /*5c10*/  @P0 ATOMS.AND RZ, [UR6], R0 ;  /* 0x00000000ffff098c */ /* 0x0005e2000a800006 */
[----:B------:R-:W-:Y:S05]  /*5c20*/  BRA `(.L_x_19) ;  /* 0x0000000000147947 */ /* 0x000fea0003800000 */
.L_x_21:
[----:B------:R-:W-:-:S07]  /*5c30*/  MOV R2, 0x5c50 ;  /* 0x00005c5000027802 */ /* 0x000fce0000000f00 */
[----:B------:R-:W-:Y:S05]  /*5c40*/  CALL.REL.NOINC `($__internal_0_$__cuda_sm10x_tcgen05_guardrail_trap_col_being_dealloced_not_returned_by_alloc) ;  /* 0x0000000000447944 */ /* 0x000fea0003c00000 */
[----:B------:R-:W-:Y:S05]  /*5c50*/  BRA `(.L_x_19) ;  /* 0x0000000000087947 */ /* 0x000fea0003800000 */
.L_x_20:
[----:B------:R-:W-:-:S07]  /*5c60*/  MOV R2, 0x5c80 ;  /* 0x00005c8000027802 */ /* 0x000fce0000000f00 */
[----:B------:R-:W-:Y:S05]  /*5c70*/  CALL.REL.NOINC `($__internal_2_$__cuda_sm10x_tcgen05_guardrail_trap_unallocated_columns_being_dealloced) ;  /* 0x0000000000507944 */ /* 0x000fea0003c00000 */
.L_x_19:
[----:B------:R-:W-:Y:S01]  /*5c80*/  NOP ;  /* 0x0000000000007918 */ /* 0x000fe20000000000 */
[----:B--2---:R-:W-:Y:S05]  /*5c90*/  EXIT ;  /* 0x000000000000794d */ /* 0x004fea0003800000 */
.L_x_8:
[----:B------:R-:W1:Y:S02]  /*5ca0*/  SYNCS.PHASECHK.TRANS64.TRYWAIT P4, [UR14+0x2000], RZ ;  /* 0x002000ffff0075a7 */ /* 0x000e64000808110e */
[----:B-1----:R-:W-:Y:S05]  /*5cb0*/  @!P4 BRA `(.L_x_8) ;  /* 0xfffffffc00f8c947 */ /* 0x002fea000383ffff */
[----:B------:R-:W-:Y:S05]  /*5cc0*/  BRA `(.L_x_7) ;  /* 0xffffffb8000c7947 */ /* 0x000fea000383ffff */
.L_x_13:
[----:B------:R-:W1:Y:S02]  /*5cd0*/  SYNCS.PHASECHK.TRANS64.TRYWAIT P2, [UR14+0x3010], RZ ;  /* 0x003010ffff0075a7 */ /* 0x000e64000804110e */
[----:B-1----:R-:W-:Y:S05]  /*5ce0*/  @!P2 BRA `(.L_x_13) ;  /* 0xfffffffc00f8a947 */ /* 0x002fea000383ffff */
[----:B------:R-:W-:Y:S05]  /*5cf0*/  BRA `(.L_x_22) ;  /* 0xffffffd400b47947 */ /* 0x000fea000383ffff */
.L_x_14:
[----:B------:R-:W2:Y:S02]  /*5d00*/  SYNCS.PHASECHK.TRANS64.TRYWAIT P3, [UR16], R31 ;  /* 0x0000001fff0075a7 */ /* 0x000ea40008061110 */
[----:B--2---:R-:W-:Y:S05]  /*5d10*/  @!P3 BRA `(.L_x_14) ;  /* 0xfffffffc00f8b947 */ /* 0x004fea000383ffff */
[----:B------:R-:W-:Y:S05]  /*5d20*/  BRA `(.L_x_23) ;  /* 0xffffffe000bc7947 */ /* 0x000fea000383ffff */
.L_x_18:
[----:B------:R-:W1:Y:S02]  /*5d30*/  SYNCS.PHASECHK.TRANS64.TRYWAIT P2, [UR16], R3 ;  /* 0x00000003ff0075a7 */ /* 0x000e640008041110 */
[----:B-1----:R-:W-:Y:S05]  /*5d40*/  @!P2 BRA `(.L_x_18) ;  /* 0xfffffffc00f8a947 */ /* 0x002fea000383ffff */
[----:B------:R-:W-:Y:S05]  /*5d50*/  BRA `(.L_x_17) ;  /* 0xffffffe800e47947 */ /* 0x000fea000383ffff */
        .weak           $__internal_0_$__cuda_sm10x_tcgen05_guardrail_trap_col_being_dealloced_not_returned_by_alloc
        .type           $__internal_0_$__cuda_sm10x_tcgen05_guardrail_trap_col_being_dealloced_not_returned_by_alloc,@function
        .size           $__internal_0_$__cuda_sm10x_tcgen05_guardrail_trap_col_being_dealloced_not_returned_by_alloc,($__internal_1_$__cuda_sm10x_tcgen05_guardrail_trap_phase_invalid_during_alloc - $__internal_0_$__cuda_sm10x_tcgen05_guardrail_trap_col_being_dealloced_not_returned_by_alloc)
$__internal_0_$__cuda_sm10x_tcgen05_guardrail_trap_col_being_dealloced_not_returned_by_alloc:
[----:B------:R-:W-:Y:S05]  /*5d60*/  BPT.TRAP 0x1 ;  /* 0x000000040000795c */ /* 0x000fea0000300000 */
[----:B------:R-:W-:-:S04]  /*5d70*/  MOV R3, 0x0 ;  /* 0x0000000000037802 */ /* 0x000fc80000000f00 */
[----:B------:R-:W-:Y:S05]  /*5d80*/  RET.REL.NODEC R2 `(attn_fwd) ;  /* 0xffffffa0029c7950 */ /* 0x000fea0003c3ffff */
        .weak           $__internal_1_$__cuda_sm10x_tcgen05_guardrail_trap_phase_invalid_during_alloc
        .type           $__internal_1_$__cuda_sm10x_tcgen05_guardrail_trap_phase_invalid_during_alloc,@function
        .size           $__internal_1_$__cuda_sm10x_tcgen05_guardrail_trap_phase_invalid_during_alloc,($__internal_2_$__cuda_sm10x_tcgen05_guardrail_trap_unallocated_columns_being_dealloced - $__internal_1_$__cuda_sm10x_tcgen05_guardrail_trap_phase_invalid_during_alloc)
$__internal_1_$__cuda_sm10x_tcgen05_guardrail_trap_phase_invalid_during_alloc:
[----:B------:R-:W-:Y:S05]  /*5d90*/  BPT.TRAP 0x1 ;  /* 0x000000040000795c */ /* 0x000fea0000300000 */
[----:B------:R-:W-:-:S04]  /*5da0*/  IMAD.MOV.U32 R3, RZ, RZ, 0x0 ;  /* 0x00000000ff037424 */ /* 0x000fc800078e00ff */
[----:B------:R-:W-:Y:S05]  /*5db0*/  RET.REL.NODEC R2 `(attn_fwd) ;  /* 0xffffffa002907950 */ /* 0x000fea0003c3ffff */
        .weak           $__internal_2_$__cuda_sm10x_tcgen05_guardrail_trap_unallocated_columns_being_dealloced
        .type           $__internal_2_$__cuda_sm10x_tcgen05_guardrail_trap_unallocated_columns_being_dealloced,@function
        .size           $__internal_2_$__cuda_sm10x_tcgen05_guardrail_trap_unallocated_columns_being_dealloced,(.L_x_27 - $__internal_2_$__cuda_sm10x_tcgen05_guardrail_trap_unallocated_columns_being_dealloced)
$__internal_2_$__cuda_sm10x_tcgen05_guardrail_trap_unallocated_columns_being_dealloced:
[----:B------:R-:W-:Y:S05]  /*5dc0*/  BPT.TRAP 0x1 ;  /* 0x000000040000795c */ /* 0x000fea0000300000 */
[----:B------:R-:W-:-:S04]  /*5dd0*/  IMAD.MOV.U32 R3, RZ, RZ, 0x0 ;  /* 0x00000000ff037424 */ /* 0x000fc800078e00ff */
[----:B------:R-:W-:Y:S05]  /*5de0*/  RET.REL.NODEC R2 `(attn_fwd) ;  /* 0xffffffa002847950 */ /* 0x000fea0003c3ffff */
.L_x_24:
[----:B------:R-:W-:-:S00]  /*5df0*/  BRA `(.L_x_24) ;  /* 0xfffffffc00fc7947 */ /* 0x000fc0000383ffff */
[----:B------:R-:W-:-:S00]  /*5e00*/  NOP ;  /* 0x0000000000007918 */ /* 0x000fc00000000000 */
[----:B------:R-:W-:-:S00]  /*5e10*/  NOP ;  /* 0x0000000000007918 */ /* 0x000fc00000000000 */
[----:B------:R-:W-:-:S00]  /*5e20*/  NOP ;  /* 0x0000000000007918 */ /* 0x000fc00000000000 */
[----:B------:R-:W-:-:S00]  /*5e30*/  NOP ;  /* 0x0000000000007918 */ /* 0x000fc00000000000 */
[----:B------:R-:W-:-:S00]  /*5e40*/  NOP ;  /* 0x0000000000007918 */ /* 0x000fc00000000000 */
[----:B------:R-:W-:-:S00]  /*5e50*/  NOP ;  /* 0x0000000000007918 */ /* 0x000fc00000000000 */
[----:B------:R-:W-:-:S00]  /*5e60*/  NOP ;  /* 0x0000000000007918 */ /* 0x000fc00000000000 */
[----:B------:R-:W-:-:S00]  /*5e70*/  NOP ;  /* 0x0000000000007918 */ /* 0x000fc00000000000 */
.L_x_27:


//--------------------- .nv.global.init           --------------------------
	.section	.nv.global.init,"aw",@progbits
.nv.global.init:
	.type		_$_str,@object
	.size		_$_str,(.L_3 - _$_str)
_$_str:
        /*0000*/ 	.byte	0x5f, 0x5f, 0x43, 0x55, 0x44, 0x41, 0x5f, 0x46, 0x54, 0x5a, 0x00
.L_3:


//--------------------- .nv.shared.attn_fwd       --------------------------
	.section	.nv.shared.attn_fwd,"aw",@nobits
	.sectionflags	@""
	.align	16
	.zero		1024


//--------------------- .nv.shared.reserved.0     --------------------------
	.section	.nv.shared.reserved.0,"aw",@nobits
	.align	8
	.weak		__nv_reservedSMEM_offset_0_alias
	.size		__nv_reservedSMEM_offset_0_alias, 0, 64
	.other		__nv_reservedSMEM_offset_0_alias,@"STO_CUDA_RESERVED_SHARED STV_DEFAULT"
__nv_reservedSMEM_offset_0_alias:
	.zero		0
.nv.shared.reserved.0:
	.zero		64
	.weak		__nv_reservedSMEM_allocation_phase
	.type		__nv_reservedSMEM_allocation_phase,@object
	.size		__nv_reservedSMEM_allocation_phase,(.L_0 - __nv_reservedSMEM_allocation_phase)
__nv_reservedSMEM_allocation_phase:
	.zero		1
.L_0:
	.zero		7
	.weak		__nv_reservedSMEM_devtool_atexit_pc
	.type		__nv_reservedSMEM_devtool_atexit_pc,@object
	.size		__nv_reservedSMEM_devtool_atexit_pc,(__nv_reservedSMEM_allocation_mask - __nv_reservedSMEM_devtool_atexit_pc)
__nv_reservedSMEM_devtool_atexit_pc:
	.zero		8
	.weak		__nv_reservedSMEM_allocation_mask
	.type		__nv_reservedSMEM_allocation_mask,@object
	.size		__nv_reservedSMEM_allocation_mask,(.L_2 - __nv_reservedSMEM_allocation_mask)
__nv_reservedSMEM_allocation_mask:
	.zero		4
.L_2:


//--------------------- .nv.constant0.attn_fwd    --------------------------
	.section	.nv.constant0.attn_fwd,"a",@progbits
	.sectionflags	@""
	.align	4
.nv.constant0.attn_fwd:
	.zero		1032


//--------------------- SYMBOLS --------------------------

	.type		.nv.reservedSmem.offset0,@object
	.size		.nv.reservedSmem.offset0,0x4
	.type		.nv.reservedSmem.cap,@object
	.size		.nv.reservedSmem.cap,0x4
